	.headerflags	@"EF_CUDA_TEXMODE_UNIFIED EF_CUDA_64BIT_ADDRESS EF_CUDA_ACCELERATORS EF_CUDA_SM90 EF_CUDA_VIRTUAL_SM(EF_CUDA_SM90)"
	.elftype	@"ET_EXEC"


//--------------------- .nv.info                  --------------------------
	.section	.nv.info,"",@"SHT_CUDA_INFO"
	.align	4


	//----- nvinfo : EIATTR_REGCOUNT
	.align		4
        /*0000*/ 	.byte	0x04, 0x2f
        /*0002*/ 	.short	(.L_2 - .L_1)
	.align		4
.L_1:
        /*0004*/ 	.word	index@(triton_per_fused_add_mean_mse_loss_mul_pow_rsub_sigmoid_0)
        /*0008*/ 	.word	0x00000027


	//----- nvinfo : EIATTR_MIN_STACK_SIZE
	.align		4
.L_2:
        /*000c*/ 	.byte	0x04, 0x12
        /*000e*/ 	.short	(.L_4 - .L_3)
	.align		4
.L_3:
        /*0010*/ 	.word	index@(triton_per_fused_add_mean_mse_loss_mul_pow_rsub_sigmoid_0)
        /*0014*/ 	.word	0x00000000


	//----- nvinfo : EIATTR_FRAME_SIZE
	.align		4
.L_4:
        /*0018*/ 	.byte	0x04, 0x11
        /*001a*/ 	.short	(.L_6 - .L_5)
	.align		4
.L_5:
        /*001c*/ 	.word	index@(triton_per_fused_add_mean_mse_loss_mul_pow_rsub_sigmoid_0)
        /*0020*/ 	.word	0x00000000


	//----- nvinfo : EIATTR_MIN_STACK_SIZE
	.align		4
.L_6:
        /*0024*/ 	.byte	0x04, 0x12
        /*0026*/ 	.short	(.L_8 - .L_7)
	.align		4
.L_7:
        /*0028*/ 	.word	index@(triton_per_fused_add_mean_mse_loss_mul_pow_rsub_sigmoid_0)
        /*002c*/ 	.word	0x00000000
.L_8:


//--------------------- .nv.info.triton_per_fused_add_mean_mse_loss_mul_pow_rsub_sigmoid_0 --------------------------
	.section	.nv.info.triton_per_fused_add_mean_mse_loss_mul_pow_rsub_sigmoid_0,"",@"SHT_CUDA_INFO"
	.sectionflags	@""
	.align	4


	//----- nvinfo : EIATTR_CUDA_API_VERSION
	.align		4
        /*0000*/ 	.byte	0x04, 0x37
        /*0002*/ 	.short	(.L_10 - .L_9)
.L_9:
        /*0004*/ 	.word	0x0000007c


	//----- nvinfo : EIATTR_KPARAM_INFO
	.align		4
.L_10:
        /*0008*/ 	.byte	0x04, 0x17
        /*000a*/ 	.short	(.L_12 - .L_11)
.L_11:
        /*000c*/ 	.word	0x00000000
        /*0010*/ 	.short	0x0003
        /*0012*/ 	.short	0x0018
        /*0014*/ 	.byte	0x00, 0xf0, 0x11, 0x00


	//----- nvinfo : EIATTR_KPARAM_INFO
	.align		4
.L_12:
        /*0018*/ 	.byte	0x04, 0x17
        /*001a*/ 	.short	(.L_14 - .L_13)
.L_13:
        /*001c*/ 	.word	0x00000000
        /*0020*/ 	.short	0x0002
        /*0022*/ 	.short	0x0010
        /*0024*/ 	.byte	0x00, 0xf4, 0x21, 0x00


	//----- nvinfo : EIATTR_KPARAM_INFO
	.align		4
.L_14:
        /*0028*/ 	.byte	0x04, 0x17
        /*002a*/ 	.short	(.L_16 - .L_15)
.L_15:
        /*002c*/ 	.word	0x00000000
        /*0030*/ 	.short	0x0001
        /*0032*/ 	.short	0x0008
        /*0034*/ 	.byte	0x00, 0xf4, 0x21, 0x00


	//----- nvinfo : EIATTR_KPARAM_INFO
	.align		4
.L_16:
        /*0038*/ 	.byte	0x04, 0x17
        /*003a*/ 	.short	(.L_18 - .L_17)
.L_17:
        /*003c*/ 	.word	0x00000000
        /*0040*/ 	.short	0x0000
        /*0042*/ 	.short	0x0000
        /*0044*/ 	.byte	0x00, 0xf4, 0x21, 0x00


	//----- nvinfo : EIATTR_SPARSE_MMA_MASK
	.align		4
.L_18:
        /*0048*/ 	.byte	0x03, 0x50
        /*004a*/ 	.short	0x0000


	//----- nvinfo : EIATTR_MAXREG_COUNT
	.align		4
        /*004c*/ 	.byte	0x03, 0x1b
        /*004e*/ 	.short	0x00ff


	//----- nvinfo : EIATTR_COOP_GROUP_MASK_REGIDS
	.align		4
        /*0050*/ 	.byte	0x04, 0x29
        /*0052*/ 	.short	(.L_20 - .L_19)


	//   ....[0]....
.L_19:
        /*0054*/ 	.word	0xffffffff


	//   ....[1]....
        /*0058*/ 	.word	0xffffffff


	//   ....[2]....
        /*005c*/ 	.word	0xffffffff


	//   ....[3]....
        /*0060*/ 	.word	0xffffffff


	//   ....[4]....
        /*0064*/ 	.word	0xffffffff


	//   ....[5]....
        /*0068*/ 	.word	0xffffffff


	//----- nvinfo : EIATTR_COOP_GROUP_INSTR_OFFSETS
	.align		4
.L_20:
        /*006c*/ 	.byte	0x04, 0x28
        /*006e*/ 	.short	(.L_22 - .L_21)


	//   ....[0]....
.L_21:
        /*0070*/ 	.word	0x00001cd0


	//   ....[1]....
        /*0074*/ 	.word	0x00001d00


	//   ....[2]....
        /*0078*/ 	.word	0x00001d30


	//   ....[3]....
        /*007c*/ 	.word	0x00001d70


	//   ....[4]....
        /*0080*/ 	.word	0x00001d90


	//   ....[5]....
        /*0084*/ 	.word	0x00001e00


	//----- nvinfo : EIATTR_EXIT_INSTR_OFFSETS
	.align		4
.L_22:
        /*0088*/ 	.byte	0x04, 0x1c
        /*008a*/ 	.short	(.L_24 - .L_23)


	//   ....[0]....
.L_23:
        /*008c*/ 	.word	0x00001e70


	//   ....[1]....
        /*0090*/ 	.word	0x00001ec0


	//----- nvinfo : EIATTR_REQNTID
	.align		4
.L_24:
        /*0094*/ 	.byte	0x04, 0x10
        /*0096*/ 	.short	(.L_26 - .L_25)
.L_25:
        /*0098*/ 	.word	0x00000040
        /*009c*/ 	.word	0x00000001
        /*00a0*/ 	.word	0x00000001


	//----- nvinfo : EIATTR_CRS_STACK_SIZE
	.align		4
.L_26:
        /*00a4*/ 	.byte	0x04, 0x1e
        /*00a6*/ 	.short	(.L_28 - .L_27)
.L_27:
        /*00a8*/ 	.word	0x00000000


	//----- nvinfo : EIATTR_CBANK_PARAM_SIZE
	.align		4
.L_28:
        /*00ac*/ 	.byte	0x03, 0x19
        /*00ae*/ 	.short	0x001c


	//----- nvinfo : EIATTR_PARAM_CBANK
	.align		4
        /*00b0*/ 	.byte	0x04, 0x0a
        /*00b2*/ 	.short	(.L_30 - .L_29)
	.align		4
.L_29:
        /*00b4*/ 	.word	index@(.nv.constant0.triton_per_fused_add_mean_mse_loss_mul_pow_rsub_sigmoid_0)
        /*00b8*/ 	.short	0x0210
        /*00ba*/ 	.short	0x001c


	//----- nvinfo : EIATTR_SW_WAR
	.align		4
.L_30:
        /*00bc*/ 	.byte	0x04, 0x36
        /*00be*/ 	.short	(.L_32 - .L_31)
.L_31:
        /*00c0*/ 	.word	0x00000008
.L_32:


//--------------------- .nv.callgraph             --------------------------
	.section	.nv.callgraph,"",@"SHT_CUDA_CALLGRAPH"
	.align	4
	.sectionentsize	8
	.align		4
        /*0000*/ 	.word	0x00000000
	.align		4
        /*0004*/ 	.word	0xffffffff
	.align		4
        /*0008*/ 	.word	0x00000000
	.align		4
        /*000c*/ 	.word	0xfffffffe
	.align		4
        /*0010*/ 	.word	0x00000000
	.align		4
        /*0014*/ 	.word	0xfffffffd
	.align		4
        /*0018*/ 	.word	0x00000000
	.align		4
        /*001c*/ 	.word	0xfffffffc


//--------------------- .nv.constant4             --------------------------
	.section	.nv.constant4,"a",@progbits
	.align	8
	.align		8
.nv.constant4:
        /*0000*/ 	.dword	_$_str


//--------------------- .text.triton_per_fused_add_mean_mse_loss_mul_pow_rsub_sigmoid_0 --------------------------
	.section	.text.triton_per_fused_add_mean_mse_loss_mul_pow_rsub_sigmoid_0,"ax",@progbits
	.sectionflags	@"SHF_BARRIERS=1"
	.align	128
        .global         triton_per_fused_add_mean_mse_loss_mul_pow_rsub_sigmoid_0
        .type           triton_per_fused_add_mean_mse_loss_mul_pow_rsub_sigmoid_0,@function
        .size           triton_per_fused_add_mean_mse_loss_mul_pow_rsub_sigmoid_0,(.L_x_9 - triton_per_fused_add_mean_mse_loss_mul_pow_rsub_sigmoid_0)
        .other          triton_per_fused_add_mean_mse_loss_mul_pow_rsub_sigmoid_0,@"STO_CUDA_ENTRY STV_DEFAULT"
triton_per_fused_add_mean_mse_loss_mul_pow_rsub_sigmoid_0:
.text.triton_per_fused_add_mean_mse_loss_mul_pow_rsub_sigmoid_0:
[----:B------:R-:W0:Y:S02]  /*0000*/  LDC R1, c[0x0][0x28] ;  /* 0x00000a00ff017b82 */ /* 0x000e240000000800 */
[----:B------:R-:W1:Y:S01]  /*0010*/  S2R R24, SR_TID.X ;  /* 0x0000000000187919 */ /* 0x000e620000002100 */
[----:B------:R-:W2:Y:S01]  /*0020*/  LDC.64 R8, c[0x0][0x218] ;  /* 0x00008600ff087b82 */ /* 0x000ea20000000a00 */
[----:B------:R-:W-:-:S07]  /*0030*/  ULDC.64 UR6, c[0x0][0x208] ;  /* 0x0000820000067ab9 */ /* 0x000fce0000000a00 */
[----:B------:R-:W3:Y:S01]  /*0040*/  LDC.64 R4, c[0x0][0x220] ;  /* 0x00008800ff047b82 */ /* 0x000ee20000000a00 */
[----:B-1----:R-:W-:-:S04]  /*0050*/  SHF.L.U32 R0, R24, 0x2, RZ ;  /* 0x0000000218007819 */ /* 0x002fc800000006ff */
[----:B------:R-:W-:-:S05]  /*0060*/  LOP3.LUT R3, R0, 0xfc, RZ, 0xc0, !PT ;  /* 0x000000fc00037812 */ /* 0x000fca00078ec0ff */
[----:B--2---:R-:W-:-:S06]  /*0070*/  IMAD.WIDE.U32 R8, R3, 0x4, R8 ;  /* 0x0000000403087825 */ /* 0x004fcc00078e0008 */
[----:B------:R-:W2:Y:S01]  /*0080*/  LDG.E.128 R8, desc[UR6][R8.64] ;  /* 0x0000000608087981 */ /* 0x000ea2000c1e1d00 */
[----:B---3--:R-:W-:-:S06]  /*0090*/  IMAD.WIDE.U32 R4, R3, 0x4, R4 ;  /* 0x0000000403047825 */ /* 0x008fcc00078e0004 */
[----:B------:R-:W3:Y:S01]  /*00a0*/  LDG.E.128 R4, desc[UR6][R4.64] ;  /* 0x0000000604047981 */ /* 0x000ee2000c1e1d00 */
[----:B------:R-:W-:Y:S01]  /*00b0*/  HFMA2.MMA R19, -RZ, RZ, 1.625, 0 ;  /* 0x3e800000ff137435 */ /* 0x000fe200000001ff */
[----:B------:R-:W-:Y:S01]  /*00c0*/  BSSY B0, `(.L_x_0) ;  /* 0x0000180000007945 */ /* 0x000fe20003800000 */
[----:B--2---:R-:W-:-:S04]  /*00d0*/  FADD R0, RZ, -R8 ;  /* 0x80000008ff007221 */ /* 0x004fc80000000000 */
[----:B------:R-:W-:-:S05]  /*00e0*/  FMUL R2, R0, 1.4426950216293334961 ;  /* 0x3fb8aa3b00027820 */ /* 0x000fca0000400000 */
[----:B------:R-:W-:-:S13]  /*00f0*/  FSETP.GEU.AND P0, PT, R2, -126, PT ;  /* 0xc2fc00000200780b */ /* 0x000fda0003f0e000 */
[----:B------:R-:W-:-:S04]  /*0100*/  @!P0 FMUL R2, R2, 0.5 ;  /* 0x3f00000002028820 */ /* 0x000fc80000400000 */
[----:B------:R-:W1:Y:S02]  /*0110*/  MUFU.EX2 R0, R2 ;  /* 0x0000000200007308 */ /* 0x000e640000000800 */
[----:B-1----:R-:W-:-:S04]  /*0120*/  @!P0 FMUL R0, R0, R0 ;  /* 0x0000000000008220 */ /* 0x002fc80000400000 */
[----:B------:R-:W-:Y:S01]  /*0130*/  FADD R12, R0, 1 ;  /* 0x3f800000000c7421 */ /* 0x000fe20000000000 */
[----:B------:R-:W-:-:S04]  /*0140*/  FADD R0, RZ, -R9 ;  /* 0x80000009ff007221 */ /* 0x000fc80000000000 */
[----:B------:R-:W-:Y:S01]  /*0150*/  FSETP.GT.AND P0, PT, R12, 8.50705917302346158658e+37, PT ;  /* 0x7e8000000c00780b */ /* 0x000fe20003f04000 */
[----:B------:R-:W-:Y:S01]  /*0160*/  FMUL R3, R0, 1.4426950216293334961 ;  /* 0x3fb8aa3b00037820 */ /* 0x000fe20000400000 */
[----:B---3--:R-:W-:Y:S02]  /*0170*/  FADD R0, -R4, 1 ;  /* 0x3f80000004007421 */ /* 0x008fe40000000100 */
[----:B------:R-:W-:Y:S02]  /*0180*/  FSEL R13, R19, 1, P0 ;  /* 0x3f800000130d7808 */ /* 0x000fe40000000000 */
[----:B------:R-:W-:-:S07]  /*0190*/  FSETP.GEU.AND P1, PT, R3, -126, PT ;  /* 0xc2fc00000300780b */ /* 0x000fce0003f2e000 */
[----:B------:R-:W-:-:S06]  /*01a0*/  @P0 FMUL R12, R12, 0.25 ;  /* 0x3e8000000c0c0820 */ /* 0x000fcc0000400000 */
[----:B------:R-:W1:Y:S01]  /*01b0*/  MUFU.RCP R12, R12 ;  /* 0x0000000c000c7308 */ /* 0x000e620000001000 */
[----:B------:R-:W-:-:S07]  /*01c0*/  @!P1 FMUL R3, R3, 0.5 ;  /* 0x3f00000003039820 */ /* 0x000fce0000400000 */
[----:B------:R2:W3:Y:S01]  /*01d0*/  MUFU.EX2 R2, R3 ;  /* 0x0000000300027308 */ /* 0x0004e20000000800 */
[----:B-1----:R-:W-:Y:S01]  /*01e0*/  FMUL R15, R12, R13 ;  /* 0x0000000d0c0f7220 */ /* 0x002fe20000400000 */
[----:B--2---:R-:W-:-:S03]  /*01f0*/  FADD R3, -R5, 1 ;  /* 0x3f80000005037421 */ /* 0x004fc60000000100 */
[----:B------:R-:W-:Y:S01]  /*0200*/  FADD R13, -R15, 1 ;  /* 0x3f8000000f0d7421 */ /* 0x000fe20000000100 */
[----:B---3--:R-:W-:-:S03]  /*0210*/  @!P1 FMUL R2, R2, R2 ;  /* 0x0000000202029220 */ /* 0x008fc60000400000 */
[----:B------:R-:W-:Y:S01]  /*0220*/  FMUL R17, R0, R13 ;  /* 0x0000000d00117220 */ /* 0x000fe20000400000 */
[----:B------:R-:W-:-:S03]  /*0230*/  FADD R13, R2, 1 ;  /* 0x3f800000020d7421 */ /* 0x000fc60000000000 */
[----:B------:R-:W-:Y:S02]  /*0240*/  FFMA R20, R4, R15, R17 ;  /* 0x0000000f04147223 */ /* 0x000fe40000000011 */
[----:B------:R-:W-:Y:S02]  /*0250*/  FSETP.GT.AND P0, PT, R13, 8.50705917302346158658e+37, PT ;  /* 0x7e8000000d00780b */ /* 0x000fe40003f04000 */
[C---:B------:R-:W-:Y:S01]  /*0260*/  FADD R2, -R20.reuse, 1 ;  /* 0x3f80000014027421 */ /* 0x040fe20000000100 */
[----:B------:R-:W-:-:S03]  /*0270*/  FSETP.GEU.AND P4, PT, -R20, -1, PT ;  /* 0xbf8000001400780b */ /* 0x000fc60003f8e100 */
[----:B------:R-:W-:-:S05]  /*0280*/  FADD.FTZ R26, |R2|, -RZ ;  /* 0x800000ff021a7221 */ /* 0x000fca0000010200 */
[----:B------:R-:W-:Y:S02]  /*0290*/  LOP3.LUT R0, R26, 0x7fffff, RZ, 0xc0, !PT ;  /* 0x007fffff1a007812 */ /* 0x000fe400078ec0ff */
[----:B------:R-:W-:Y:S02]  /*02a0*/  @P0 FMUL R13, R13, 0.25 ;  /* 0x3e8000000d0d0820 */ /* 0x000fe40000400000 */
[----:B------:R-:W-:Y:S02]  /*02b0*/  LOP3.LUT R15, R0, 0x3f800000, RZ, 0xfc, !PT ;  /* 0x3f800000000f7812 */ /* 0x000fe400078efcff */
[----:B------:R-:W-:Y:S02]  /*02c0*/  FSEL R0, R19, 1, P0 ;  /* 0x3f80000013007808 */ /* 0x000fe40000000000 */
[----:B------:R-:W-:Y:S01]  /*02d0*/  FSETP.GT.AND P1, PT, R15, 1.4142135381698608398, PT ;  /* 0x3fb504f30f00780b */ /* 0x000fe20003f24000 */
[----:B------:R-:W1:-:S12]  /*02e0*/  MUFU.RCP R13, R13 ;  /* 0x0000000d000d7308 */ /* 0x000e580000001000 */
[----:B------:R-:W-:Y:S01]  /*02f0*/  @P1 FMUL R15, R15, 0.5 ;  /* 0x3f0000000f0f1820 */ /* 0x000fe20000400000 */
[----:B-1----:R-:W-:-:S03]  /*0300*/  FMUL R12, R13, R0 ;  /* 0x000000000d0c7220 */ /* 0x002fc60000400000 */
[C---:B------:R-:W-:Y:S01]  /*0310*/  FADD R0, R15.reuse, 1 ;  /* 0x3f8000000f007421 */ /* 0x040fe20000000000 */
[----:B------:R-:W-:Y:S01]  /*0320*/  FADD R17, R15, -1 ;  /* 0xbf8000000f117421 */ /* 0x000fe20000000000 */
[----:B------:R-:W-:Y:S01]  /*0330*/  MOV R15, 0x3b18f0fe ;  /* 0x3b18f0fe000f7802 */ /* 0x000fe20000000f00 */
[----:B------:R-:W-:Y:S02]  /*0340*/  FADD R14, -R12, 1 ;  /* 0x3f8000000c0e7421 */ /* 0x000fe40000000100 */
[----:B------:R-:W-:Y:S01]  /*0350*/  FADD R25, R17, R17 ;  /* 0x0000001111197221 */ /* 0x000fe20000000000 */
[----:B------:R-:W1:Y:S01]  /*0360*/  MUFU.RCP R0, R0 ;  /* 0x0000000000007308 */ /* 0x000e620000001000 */
[----:B------:R-:W-:-:S04]  /*0370*/  FMUL R14, R3, R14 ;  /* 0x0000000e030e7220 */ /* 0x000fc80000400000 */
[----:B------:R-:W-:-:S04]  /*0380*/  FFMA R21, R5, R12, R14 ;  /* 0x0000000c05157223 */ /* 0x000fc8000000000e */
[----:B------:R-:W-:-:S04]  /*0390*/  FADD R12, -R21, 1 ;  /* 0x3f800000150c7421 */ /* 0x000fc80000000100 */
[----:B------:R-:W-:Y:S01]  /*03a0*/  FADD.FTZ R13, |R12|, -RZ ;  /* 0x800000ff0c0d7221 */ /* 0x000fe20000010200 */
[CC--:B-1----:R-:W-:Y:S01]  /*03b0*/  FMUL R18, R0.reuse, R25.reuse ;  /* 0x0000001900127220 */ /* 0x0c2fe20000400000 */
[----:B------:R-:W-:-:S03]  /*03c0*/  FFMA R22, -R0, R25, R17 ;  /* 0x0000001900167223 */ /* 0x000fc60000000111 */
[----:B------:R-:W-:Y:S01]  /*03d0*/  LOP3.LUT R14, R13, 0x7fffff, RZ, 0xc0, !PT ;  /* 0x007fffff0d0e7812 */ /* 0x000fe200078ec0ff */
[-C--:B------:R-:W-:Y:S01]  /*03e0*/  FMUL R16, R18, R18.reuse ;  /* 0x0000001212107220 */ /* 0x080fe20000400000 */
[----:B------:R-:W-:Y:S02]  /*03f0*/  FADD R22, R22, R22 ;  /* 0x0000001616167221 */ /* 0x000fe40000000000 */
[----:B------:R-:W-:Y:S01]  /*0400*/  LOP3.LUT R14, R14, 0x3f800000, RZ, 0xfc, !PT ;  /* 0x3f8000000e0e7812 */ /* 0x000fe200078efcff */
[----:B------:R-:W-:Y:S01]  /*0410*/  FFMA.FTZ R23, R16, R15, 0.01249298732727766037 ;  /* 0x3c4caf6310177423 */ /* 0x000fe2000001000f */
[----:B------:R-:W-:Y:S02]  /*0420*/  FFMA.FTZ R17, R17, -R18, R22 ;  /* 0x8000001211117223 */ /* 0x000fe40000010016 */
[----:B------:R-:W-:Y:S01]  /*0430*/  FSETP.GT.AND P0, PT, R14, 1.4142135381698608398, PT ;  /* 0x3fb504f30e00780b */ /* 0x000fe20003f04000 */
[----:B------:R-:W-:-:S04]  /*0440*/  FFMA.FTZ R23, R16, R23, 0.083333469927310943604 ;  /* 0x3daaaabd10177423 */ /* 0x000fc80000010017 */
[----:B------:R-:W-:Y:S01]  /*0450*/  FMUL.FTZ R23, R16, R23 ;  /* 0x0000001710177220 */ /* 0x000fe20000410000 */
[----:B------:R-:W-:-:S03]  /*0460*/  SHF.R.U32.HI R16, RZ, 0x17, R26 ;  /* 0x00000017ff107819 */ /* 0x000fc6000001161a */
[----:B------:R-:W-:Y:S01]  /*0470*/  FMUL.FTZ R27, R18, R23 ;  /* 0x00000017121b7220 */ /* 0x000fe20000410000 */
[----:B------:R-:W-:-:S03]  /*0480*/  I2FP.F32.U32 R16, R16 ;  /* 0x0000001000107245 */ /* 0x000fc60000201000 */
[-C--:B------:R-:W-:Y:S01]  /*0490*/  FFMA R23, R0, R25.reuse, R27 ;  /* 0x0000001900177223 */ /* 0x080fe2000000001b */
[----:B------:R-:W-:Y:S01]  /*04a0*/  @P0 FMUL R14, R14, 0.5 ;  /* 0x3f0000000e0e0820 */ /* 0x000fe20000400000 */
[----:B------:R-:W-:Y:S02]  /*04b0*/  FADD R16, R16, -127 ;  /* 0xc2fe000010107421 */ /* 0x000fe40000000000 */
[C---:B------:R-:W-:Y:S01]  /*04c0*/  FFMA R18, R0.reuse, R25, -R23 ;  /* 0x0000001900127223 */ /* 0x040fe20000000817 */
[----:B------:R-:W-:Y:S01]  /*04d0*/  FMUL.FTZ R0, R0, R17 ;  /* 0x0000001100007220 */ /* 0x000fe20000410000 */
[----:B------:R-:W-:Y:S01]  /*04e0*/  FADD R17, R14, 1 ;  /* 0x3f8000000e117421 */ /* 0x000fe20000000000 */
[----:B------:R-:W-:Y:S01]  /*04f0*/  @P1 FADD R16, R16, 1 ;  /* 0x3f80000010101421 */ /* 0x000fe20000000000 */
[----:B------:R-:W-:Y:S01]  /*0500*/  FADD R27, R27, R18 ;  /* 0x000000121b1b7221 */ /* 0x000fe20000000000 */
[----:B------:R-:W-:-:S03]  /*0510*/  FADD R18, R14, -1 ;  /* 0xbf8000000e127421 */ /* 0x000fc60000000000 */
[----:B------:R-:W1:Y:S01]  /*0520*/  MUFU.RCP R17, R17 ;  /* 0x0000001100117308 */ /* 0x000e620000001000 */
[----:B------:R-:W-:Y:S01]  /*0530*/  FADD R22, R0, R27 ;  /* 0x0000001b00167221 */ /* 0x000fe20000000000 */
[----:B------:R-:W-:Y:S01]  /*0540*/  FMUL.FTZ R27, R16, 0.693145751953125 ;  /* 0x3f317200101b7820 */ /* 0x000fe20000410000 */
[----:B------:R-:W-:Y:S01]  /*0550*/  FADD R0, R18, R18 ;  /* 0x0000001212007221 */ /* 0x000fe20000000000 */
[----:B------:R-:W-:Y:S01]  /*0560*/  FMUL.FTZ R16, R16, 1.428606765330187045e-06 ;  /* 0x35bfbe8e10107820 */ /* 0x000fe20000410000 */
[----:B------:R-:W-:-:S04]  /*0570*/  FADD R28, R23, R22 ;  /* 0x00000016171c7221 */ /* 0x000fc80000000000 */
[----:B------:R-:W-:Y:S01]  /*0580*/  FADD R14, R28, R27 ;  /* 0x0000001b1c0e7221 */ /* 0x000fe20000000000 */
[----:B------:R-:W-:-:S03]  /*0590*/  FADD R25, R23, -R28 ;  /* 0x8000001c17197221 */ /* 0x000fc60000000000 */
[----:B------:R-:W-:Y:S01]  /*05a0*/  FADD R27, R27, -R14 ;  /* 0x8000000e1b1b7221 */ /* 0x000fe20000000000 */
[----:B------:R-:W-:Y:S01]  /*05b0*/  FADD R25, R22, R25 ;  /* 0x0000001916197221 */ /* 0x000fe20000000000 */
[-C--:B-1----:R-:W-:Y:S02]  /*05c0*/  FMUL R23, R17, R0.reuse ;  /* 0x0000000011177220 */ /* 0x082fe40000400000 */
[----:B------:R-:W-:Y:S02]  /*05d0*/  FADD R28, R28, R27 ;  /* 0x0000001b1c1c7221 */ /* 0x000fe40000000000 */
[----:B------:R-:W-:Y:S02]  /*05e0*/  FMUL R22, R23, R23 ;  /* 0x0000001717167220 */ /* 0x000fe40000400000 */
[----:B------:R-:W-:Y:S01]  /*05f0*/  FADD R25, R25, R28 ;  /* 0x0000001c19197221 */ /* 0x000fe20000000000 */
[----:B------:R-:W-:Y:S01]  /*0600*/  FFMA R28, -R17, R0, R18 ;  /* 0x00000000111c7223 */ /* 0x000fe20000000112 */
[----:B------:R-:W-:-:S02]  /*0610*/  FFMA.FTZ R29, R22, R15, 0.01249298732727766037 ;  /* 0x3c4caf63161d7423 */ /* 0x000fc4000001000f */
[----:B------:R-:W-:Y:S01]  /*0620*/  FADD R27, R16, R25 ;  /* 0x00000019101b7221 */ /* 0x000fe20000000000 */
[----:B------:R-:W-:Y:S01]  /*0630*/  FADD R31, R28, R28 ;  /* 0x0000001c1c1f7221 */ /* 0x000fe20000000000 */
[----:B------:R-:W-:Y:S02]  /*0640*/  FFMA.FTZ R29, R22, R29, 0.083333469927310943604 ;  /* 0x3daaaabd161d7423 */ /* 0x000fe4000001001d */
[----:B------:R-:W-:Y:S01]  /*0650*/  FADD R25, R14, R27 ;  /* 0x0000001b0e197221 */ /* 0x000fe20000000000 */
[----:B------:R-:W-:Y:S01]  /*0660*/  FFMA.FTZ R30, R18, -R23, R31 ;  /* 0x80000017121e7223 */ /* 0x000fe2000001001f */
[----:B------:R-:W-:Y:S02]  /*0670*/  FMUL.FTZ R22, R22, R29 ;  /* 0x0000001d16167220 */ /* 0x000fe40000410000 */
[----:B------:R-:W-:Y:S01]  /*0680*/  FADD R14, R14, -R25 ;  /* 0x800000190e0e7221 */ /* 0x000fe20000000000 */
[----:B------:R-:W-:Y:S01]  /*0690*/  FMUL.FTZ R16, R25, 1.5 ;  /* 0x3fc0000019107820 */ /* 0x000fe20000410000 */
[----:B------:R-:W-:Y:S01]  /*06a0*/  FMUL.FTZ R28, R23, R22 ;  /* 0x00000016171c7220 */ /* 0x000fe20000410000 */
[----:B------:R-:W-:Y:S01]  /*06b0*/  SHF.R.U32.HI R22, RZ, 0x17, R13 ;  /* 0x00000017ff167819 */ /* 0x000fe2000001160d */
[----:B------:R-:W-:Y:S01]  /*06c0*/  FADD R27, R27, R14 ;  /* 0x0000000e1b1b7221 */ /* 0x000fe20000000000 */
[----:B------:R-:W-:Y:S01]  /*06d0*/  FFMA.FTZ R18, R25, 1.5, -R16 ;  /* 0x3fc0000019127823 */ /* 0x000fe20000010810 */
[C---:B------:R-:W-:Y:S01]  /*06e0*/  FFMA R14, R17.reuse, R0, R28 ;  /* 0x00000000110e7223 */ /* 0x040fe2000000001c */
[----:B------:R-:W-:Y:S01]  /*06f0*/  I2FP.F32.U32 R22, R22 ;  /* 0x0000001600167245 */ /* 0x000fe20000201000 */
[----:B------:R-:W-:-:S02]  /*0700*/  FMUL.FTZ R30, R17, R30 ;  /* 0x0000001e111e7220 */ /* 0x000fc40000410000 */
[----:B------:R-:W-:Y:S01]  /*0710*/  FFMA R23, R17, R0, -R14 ;  /* 0x0000000011177223 */ /* 0x000fe2000000080e */
[----:B------:R-:W-:Y:S01]  /*0720*/  FFMA.FTZ R0, R27, 1.5, R18 ;  /* 0x3fc000001b007823 */ /* 0x000fe20000010012 */
[----:B------:R-:W-:Y:S02]  /*0730*/  FADD R22, R22, -127 ;  /* 0xc2fe000016167421 */ /* 0x000fe40000000000 */
[----:B------:R-:W-:Y:S01]  /*0740*/  FADD R23, R28, R23 ;  /* 0x000000171c177221 */ /* 0x000fe20000000000 */
[----:B------:R-:W-:Y:S01]  /*0750*/  FFMA.FTZ R17, RZ, R25, R0 ;  /* 0x00000019ff117223 */ /* 0x000fe20000010000 */
[----:B------:R-:W-:Y:S01]  /*0760*/  @P0 FADD R22, R22, 1 ;  /* 0x3f80000016160421 */ /* 0x000fe20000000000 */
[----:B------:R-:W-:Y:S01]  /*0770*/  FADD R25, RZ, -R10 ;  /* 0x8000000aff197221 */ /* 0x000fe20000000000 */
[----:B------:R-:W-:Y:S01]  /*0780*/  FADD R23, R30, R23 ;  /* 0x000000171e177221 */ /* 0x000fe20000000000 */
[----:B------:R-:W-:Y:S01]  /*0790*/  FADD.FTZ R27, R16, R17 ;  /* 0x00000011101b7221 */ /* 0x000fe20000010000 */
[----:B------:R-:W-:Y:S01]  /*07a0*/  FMUL.FTZ R28, R22, 0.693145751953125 ;  /* 0x3f317200161c7820 */ /* 0x000fe20000410000 */
[----:B------:R-:W-:Y:S01]  /*07b0*/  FMUL R25, R25, 1.4426950216293334961 ;  /* 0x3fb8aa3b19197820 */ /* 0x000fe20000400000 */
[----:B------:R-:W-:Y:S01]  /*07c0*/  FADD R29, R14, R23 ;  /* 0x000000170e1d7221 */ /* 0x000fe20000000000 */
[----:B------:R-:W-:Y:S01]  /*07d0*/  FMUL.FTZ R22, R22, 1.428606765330187045e-06 ;  /* 0x35bfbe8e16167820 */ /* 0x000fe20000410000 */
[----:B------:R-:W-:-:S02]  /*07e0*/  ISETP.NE.AND P0, PT, R27, 0x42b17218, PT ;  /* 0x42b172181b00780c */ /* 0x000fc40003f05270 */
[----:B------:R-:W-:Y:S01]  /*07f0*/  FADD R14, R14, -R29 ;  /* 0x8000001d0e0e7221 */ /* 0x000fe20000000000 */
[----:B------:R-:W-:Y:S01]  /*0800*/  FADD R0, R29, R28 ;  /* 0x0000001c1d007221 */ /* 0x000fe20000000000 */
[----:B------:R-:W-:Y:S02]  /*0810*/  FSEL R18, R27, 88.72283172607421875, P0 ;  /* 0x42b172171b127808 */ /* 0x000fe40000000000 */
[----:B------:R-:W-:Y:S01]  /*0820*/  FADD R14, R23, R14 ;  /* 0x0000000e170e7221 */ /* 0x000fe20000000000 */
[----:B------:R-:W-:Y:S01]  /*0830*/  FADD R28, R28, -R0 ;  /* 0x800000001c1c7221 */ /* 0x000fe20000000000 */
[----:B------:R-:W-:Y:S01]  /*0840*/  FSETP.GEU.AND P1, PT, R25, -126, PT ;  /* 0xc2fc00001900780b */ /* 0x000fe20003f2e000 */
[----:B------:R-:W-:Y:S02]  /*0850*/  FMUL.FTZ R23, R18, 1.4426950216293334961 ;  /* 0x3fb8aa3b12177820 */ /* 0x000fe40000410000 */
[----:B------:R-:W-:-:S04]  /*0860*/  FADD R29, R29, R28 ;  /* 0x0000001c1d1d7221 */ /* 0x000fc80000000000 */
[----:B------:R-:W1:Y:S01]  /*0870*/  FRND.TRUNC R23, R23 ;  /* 0x0000001700177307 */ /* 0x000e62000020d000 */
[----:B------:R-:W-:Y:S01]  /*0880*/  FADD R29, R14, R29 ;  /* 0x0000001d0e1d7221 */ /* 0x000fe20000000000 */
[----:B------:R-:W-:-:S03]  /*0890*/  HFMA2.MMA R14, -RZ, RZ, 3.4921875, 0 ;  /* 0x42fc0000ff0e7435 */ /* 0x000fc600000001ff */
[----:B------:R-:W-:Y:S01]  /*08a0*/  FADD R29, R22, R29 ;  /* 0x0000001d161d7221 */ /* 0x000fe20000000000 */
[----:B------:R-:W-:-:S03]  /*08b0*/  @!P1 FMUL R25, R25, 0.5 ;  /* 0x3f00000019199820 */ /* 0x000fc60000400000 */
[C---:B------:R-:W-:Y:S01]  /*08c0*/  FADD R31, R0.reuse, R29 ;  /* 0x0000001d001f7221 */ /* 0x040fe20000000000 */
[----:B------:R-:W2:Y:S03]  /*08d0*/  MUFU.EX2 R28, R25 ;  /* 0x00000019001c7308 */ /* 0x000ea60000000800 */
[----:B------:R-:W-:Y:S01]  /*08e0*/  FADD R30, R0, -R31 ;  /* 0x8000001f001e7221 */ /* 0x000fe20000000000 */
[----:B------:R-:W-:Y:S01]  /*08f0*/  FMUL.FTZ R22, R31, 1.5 ;  /* 0x3fc000001f167820 */ /* 0x000fe20000410000 */
[----:B-1----:R-:W-:Y:S02]  /*0900*/  FADD.FTZ R0, |R23|, -RZ ;  /* 0x800000ff17007221 */ /* 0x002fe40000010200 */
[----:B------:R-:W-:Y:S01]  /*0910*/  FADD R29, R29, R30 ;  /* 0x0000001e1d1d7221 */ /* 0x000fe20000000000 */
[----:B------:R-:W-:Y:S02]  /*0920*/  LOP3.LUT R30, R14, 0x80000000, R23, 0xb8, !PT ;  /* 0x800000000e1e7812 */ /* 0x000fe400078eb817 */
[----:B------:R-:W-:Y:S01]  /*0930*/  FSETP.GT.AND P0, PT, R0, 126, PT ;  /* 0x42fc00000000780b */ /* 0x000fe20003f04000 */
[----:B------:R-:W-:-:S04]  /*0940*/  FFMA.FTZ R0, R31, 1.5, -R22 ;  /* 0x3fc000001f007823 */ /* 0x000fc80000010816 */
[----:B------:R-:W-:Y:S01]  /*0950*/  FFMA.FTZ R0, R29, 1.5, R0 ;  /* 0x3fc000001d007823 */ /* 0x000fe20000010000 */
[----:B------:R-:W-:Y:S01]  /*0960*/  FSEL R29, R30, R23, P0 ;  /* 0x000000171e1d7208 */ /* 0x000fe20000000000 */
[----:B--2---:R-:W-:Y:S02]  /*0970*/  @!P1 FMUL R28, R28, R28 ;  /* 0x0000001c1c1c9220 */ /* 0x004fe40000400000 */
[----:B------:R-:W-:Y:S02]  /*0980*/  FFMA.FTZ R23, RZ, R31, R0 ;  /* 0x0000001fff177223 */ /* 0x000fe40000010000 */
[C---:B------:R-:W-:Y:S01]  /*0990*/  FFMA.FTZ R18, R29.reuse, -0.69314718246459960938, R18 ;  /* 0xbf3172181d127823 */ /* 0x040fe20000010012 */
[----:B------:R-:W-:Y:S01]  /*09a0*/  FADD R28, R28, 1 ;  /* 0x3f8000001c1c7421 */ /* 0x000fe20000000000 */
[----:B------:R-:W-:Y:S02]  /*09b0*/  FADD.FTZ R25, R22, R23 ;  /* 0x0000001716197221 */ /* 0x000fe40000010000 */
[C---:B------:R-:W-:Y:S01]  /*09c0*/  FFMA.FTZ R18, R29.reuse, 1.9046542121259335545e-09, R18 ;  /* 0x3102e3081d127823 */ /* 0x040fe20000010012 */
[----:B------:R-:W-:Y:S01]  /*09d0*/  FADD R29, R29, 12583039 ;  /* 0x4b40007f1d1d7421 */ /* 0x000fe20000000000 */
[----:B------:R-:W-:-:S02]  /*09e0*/  FSETP.GT.AND P0, PT, R28, 8.50705917302346158658e+37, PT ;  /* 0x7e8000001c00780b */ /* 0x000fc40003f04000 */
[----:B------:R-:W-:Y:S01]  /*09f0*/  FMUL R18, R18, 1.4426950216293334961 ;  /* 0x3fb8aa3b12127820 */ /* 0x000fe20000400000 */
[----:B------:R-:W-:Y:S02]  /*0a00*/  ISETP.NE.AND P1, PT, R25, 0x42b17218, PT ;  /* 0x42b172181900780c */ /* 0x000fe40003f25270 */
[----:B------:R-:W-:Y:S02]  /*0a10*/  SHF.L.U32 R29, R29, 0x17, RZ ;  /* 0x000000171d1d7819 */ /* 0x000fe400000006ff */
[----:B------:R-:W-:Y:S01]  /*0a20*/  FSEL R0, R25, 88.72283172607421875, P1 ;  /* 0x42b1721719007808 */ /* 0x000fe20000800000 */
[----:B------:R-:W1:Y:S01]  /*0a30*/  MUFU.EX2 R18, R18 ;  /* 0x0000001200127308 */ /* 0x000e620000000800 */
[----:B------:R-:W-:-:S03]  /*0a40*/  FSEL R33, R19, 1, P0 ;  /* 0x3f80000013217808 */ /* 0x000fc60000000000 */
[----:B------:R-:W-:Y:S01]  /*0a50*/  FMUL.FTZ R31, R0, 1.4426950216293334961 ;  /* 0x3fb8aa3b001f7820 */ /* 0x000fe20000410000 */
[----:B------:R-:W-:-:S05]  /*0a60*/  @P0 FMUL R28, R28, 0.25 ;  /* 0x3e8000001c1c0820 */ /* 0x000fca0000400000 */
[----:B------:R-:W2:Y:S01]  /*0a70*/  FRND.TRUNC R31, R31 ;  /* 0x0000001f001f7307 */ /* 0x000ea2000020d000 */
[----:B-1----:R-:W-:-:S07]  /*0a80*/  FMUL R29, R29, R18 ;  /* 0x000000121d1d7220 */ /* 0x002fce0000400000 */
[----:B------:R-:W1:Y:S01]  /*0a90*/  MUFU.RCP R28, R28 ;  /* 0x0000001c001c7308 */ /* 0x000e620000001000 */
[----:B------:R-:W-:-:S04]  /*0aa0*/  FSETP.NEU.AND P1, PT, R29, +INF , PT ;  /* 0x7f8000001d00780b */ /* 0x000fc80003f2d000 */
[----:B------:R-:W-:Y:S01]  /*0ab0*/  ISETP.NE.OR P2, PT, R27, 0x42b17218, !P1 ;  /* 0x42b172181b00780c */ /* 0x000fe20004f45670 */
[----:B--2---:R-:W-:-:S05]  /*0ac0*/  FADD.FTZ R30, |R31|, -RZ ;  /* 0x800000ff1f1e7221 */ /* 0x004fca0000010200 */
[----:B------:R-:W-:Y:S02]  /*0ad0*/  FSETP.GT.AND P0, PT, R30, 126, PT ;  /* 0x42fc00001e00780b */ /* 0x000fe40003f04000 */
[----:B------:R-:W-:Y:S01]  /*0ae0*/  LOP3.LUT R30, R14, 0x80000000, R31, 0xb8, !PT ;  /* 0x800000000e1e7812 */ /* 0x000fe200078eb81f */
[----:B-1----:R-:W-:Y:S01]  /*0af0*/  FMUL R33, R28, R33 ;  /* 0x000000211c217220 */ /* 0x002fe20000400000 */
[----:B------:R-:W-:Y:S01]  /*0b00*/  @P1 FADD.FTZ R18, R16, -R27 ;  /* 0x8000001b10121221 */ /* 0x000fe20000010000 */
[----:B------:R-:W-:Y:S01]  /*0b10*/  FADD R16, -R6, 1 ;  /* 0x3f80000006107421 */ /* 0x000fe20000000100 */
[----:B------:R-:W-:Y:S01]  /*0b20*/  FSEL R31, R30, R31, P0 ;  /* 0x0000001f1e1f7208 */ /* 0x000fe20000000000 */
[----:B------:R-:W-:Y:S01]  /*0b30*/  FADD R27, -R33, 1 ;  /* 0x3f800000211b7421 */ /* 0x000fe20000000100 */
[----:B------:R-:W-:Y:S01]  /*0b40*/  @P1 FADD.FTZ R30, R17, R18 ;  /* 0x00000012111e1221 */ /* 0x000fe20000010000 */
[----:B------:R-:W-:Y:S02]  /*0b50*/  MOV R17, 0x7f800000 ;  /* 0x7f80000000117802 */ /* 0x000fe40000000f00 */
[----:B------:R-:W-:Y:S01]  /*0b60*/  FMUL R27, R16, R27 ;  /* 0x0000001b101b7220 */ /* 0x000fe20000400000 */
[----:B------:R-:W-:Y:S01]  /*0b70*/  FFMA.FTZ R0, R31, -0.69314718246459960938, R0 ;  /* 0xbf3172181f007823 */ /* 0x000fe20000010000 */
[----:B------:R-:W-:-:S02]  /*0b80*/  @!P2 FADD R30, R30, 7.62939453125e-06 ;  /* 0x370000001e1ea421 */ /* 0x000fc40000000000 */
[----:B------:R-:W-:Y:S01]  /*0b90*/  FFMA R18, R6, R33, R27 ;  /* 0x0000002106127223 */ /* 0x000fe2000000001b */
[----:B------:R-:W-:Y:S01]  /*0ba0*/  FFMA.FTZ R27, R31, 1.9046542121259335545e-09, R0 ;  /* 0x3102e3081f1b7823 */ /* 0x000fe20000010000 */
[----:B------:R-:W-:Y:S01]  /*0bb0*/  FADD R0, RZ, -R11 ;  /* 0x8000000bff007221 */ /* 0x000fe20000000000 */
[----:B------:R-:W-:Y:S01]  /*0bc0*/  @P1 FFMA.FTZ R17, R29, R30, R29 ;  /* 0x0000001e1d111223 */ /* 0x000fe2000001001d */
[----:B------:R-:W-:Y:S01]  /*0bd0*/  FADD R28, -R18, 1 ;  /* 0x3f800000121c7421 */ /* 0x000fe20000000100 */
[----:B------:R-:W-:Y:S01]  /*0be0*/  FMUL R34, R27, 1.4426950216293334961 ;  /* 0x3fb8aa3b1b227820 */ /* 0x000fe20000400000 */
[----:B------:R-:W-:Y:S01]  /*0bf0*/  FMUL R33, R0, 1.4426950216293334961 ;  /* 0x3fb8aa3b00217820 */ /* 0x000fe20000400000 */
[----:B------:R-:W-:Y:S01]  /*0c00*/  FADD R31, R31, 12583039 ;  /* 0x4b40007f1f1f7421 */ /* 0x000fe20000000000 */
[----:B------:R-:W-:-:S03]  /*0c10*/  FADD.FTZ R29, |R28|, -RZ ;  /* 0x800000ff1c1d7221 */ /* 0x000fc60000010200 */
[----:B------:R-:W-:Y:S01]  /*0c20*/  FSETP.GEU.AND P0, PT, R33, -126, PT ;  /* 0xc2fc00002100780b */ /* 0x000fe20003f0e000 */
[----:B------:R-:W1:Y:S01]  /*0c30*/  MUFU.EX2 R34, R34 ;  /* 0x0000002200227308 */ /* 0x000e620000000800 */
[----:B------:R-:W-:Y:S02]  /*0c40*/  LOP3.LUT R30, R29, 0x7fffff, RZ, 0xc0, !PT ;  /* 0x007fffff1d1e7812 */ /* 0x000fe400078ec0ff */
[----:B------:R-:W-:Y:S02]  /*0c50*/  SHF.L.U32 R27, R31, 0x17, RZ ;  /* 0x000000171f1b7819 */ /* 0x000fe400000006ff */
[----:B------:R-:W-:-:S04]  /*0c60*/  LOP3.LUT R30, R30, 0x3f800000, RZ, 0xfc, !PT ;  /* 0x3f8000001e1e7812 */ /* 0x000fc800078efcff */
[----:B------:R-:W-:-:S03]  /*0c70*/  FSETP.GT.AND P1, PT, R30, 1.4142135381698608398, PT ;  /* 0x3fb504f31e00780b */ /* 0x000fc60003f24000 */
[----:B------:R-:W-:Y:S01]  /*0c80*/  @!P0 FMUL R33, R33, 0.5 ;  /* 0x3f00000021218820 */ /* 0x000fe20000400000 */
[----:B-1----:R-:W-:-:S03]  /*0c90*/  FMUL R27, R27, R34 ;  /* 0x000000221b1b7220 */ /* 0x002fc60000400000 */
[----:B------:R-:W1:Y:S02]  /*0ca0*/  MUFU.EX2 R32, R33 ;  /* 0x0000002100207308 */ /* 0x000e640000000800 */
[----:B------:R-:W-:-:S04]  /*0cb0*/  FSETP.NEU.AND P2, PT, R27, +INF , PT ;  /* 0x7f8000001b00780b */ /* 0x000fc80003f4d000 */
[----:B------:R-:W-:Y:S01]  /*0cc0*/  @P1 FMUL R30, R30, 0.5 ;  /* 0x3f0000001e1e1820 */ /* 0x000fe20000400000 */
[----:B------:R-:W-:-:S03]  /*0cd0*/  ISETP.NE.OR P3, PT, R25, 0x42b17218, !P2 ;  /* 0x42b172181900780c */ /* 0x000fc60005765670 */
[C---:B------:R-:W-:Y:S01]  /*0ce0*/  FADD R0, R30.reuse, 1 ;  /* 0x3f8000001e007421 */ /* 0x040fe20000000000 */
[----:B------:R-:W-:Y:S01]  /*0cf0*/  FADD R31, R30, -1 ;  /* 0xbf8000001e1f7421 */ /* 0x000fe20000000000 */
[----:B-1----:R-:W-:-:S04]  /*0d00*/  @!P0 FMUL R32, R32, R32 ;  /* 0x0000002020208220 */ /* 0x002fc80000400000 */
[----:B------:R-:W1:Y:S01]  /*0d10*/  MUFU.RCP R0, R0 ;  /* 0x0000000000007308 */ /* 0x000e620000001000 */
[----:B------:R-:W-:Y:S01]  /*0d20*/  @P2 FADD.FTZ R22, R22, -R25 ;  /* 0x8000001916162221 */ /* 0x000fe20000010000 */
[----:B------:R-:W-:Y:S01]  /*0d30*/  FADD R25, R31, R31 ;  /* 0x0000001f1f197221 */ /* 0x000fe20000000000 */
[----:B------:R-:W-:Y:S02]  /*0d40*/  FADD R32, R32, 1 ;  /* 0x3f80000020207421 */ /* 0x000fe40000000000 */
[----:B------:R-:W-:-:S03]  /*0d50*/  @P2 FADD.FTZ R22, R23, R22 ;  /* 0x0000001617162221 */ /* 0x000fc60000010000 */
[----:B------:R-:W-:Y:S01]  /*0d60*/  FSETP.GT.AND P0, PT, R32, 8.50705917302346158658e+37, PT ;  /* 0x7e8000002000780b */ /* 0x000fe20003f04000 */
[----:B------:R-:W-:Y:S01]  /*0d70*/  @!P3 FADD R22, R22, 7.62939453125e-06 ;  /* 0x370000001616b421 */ /* 0x000fe20000000000 */
[CC--:B-1----:R-:W-:Y:S01]  /*0d80*/  FMUL R30, R0.reuse, R25.reuse ;  /* 0x00000019001e7220 */ /* 0x0c2fe20000400000 */
[----:B------:R-:W-:-:S03]  /*0d90*/  FFMA R23, -R0, R25, R31 ;  /* 0x0000001900177223 */ /* 0x000fc6000000011f */
[----:B------:R-:W-:-:S07]  /*0da0*/  FMUL R34, R30, R30 ;  /* 0x0000001e1e227220 */ /* 0x000fce0000400000 */
[----:B------:R-:W-:Y:S01]  /*0db0*/  @P0 FMUL R32, R32, 0.25 ;  /* 0x3e80000020200820 */ /* 0x000fe20000400000 */
[----:B------:R-:W-:-:S04]  /*0dc0*/  FFMA.FTZ R33, R34, R15, 0.01249298732727766037 ;  /* 0x3c4caf6322217423 */ /* 0x000fc8000001000f */
[C---:B------:R-:W-:Y:S01]  /*0dd0*/  FFMA.FTZ R33, R34.reuse, R33, 0.083333469927310943604 ;  /* 0x3daaaabd22217423 */ /* 0x040fe20000010021 */
[----:B------:R-:W1:Y:S03]  /*0de0*/  MUFU.RCP R32, R32 ;  /* 0x0000002000207308 */ /* 0x000e660000001000 */
[----:B------:R-:W-:Y:S01]  /*0df0*/  FMUL.FTZ R33, R34, R33 ;  /* 0x0000002122217220 */ /* 0x000fe20000410000 */
[----:B------:R-:W-:-:S03]  /*0e00*/  FADD R34, R23, R23 ;  /* 0x0000001717227221 */ /* 0x000fc60000000000 */
[----:B------:R-:W-:Y:S01]  /*0e10*/  FMUL.FTZ R33, R30, R33 ;  /* 0x000000211e217220 */ /* 0x000fe20000410000 */
[----:B------:R-:W-:Y:S01]  /*0e20*/  FFMA.FTZ R23, R31, -R30, R34 ;  /* 0x8000001e1f177223 */ /* 0x000fe20000010022 */
[----:B------:R-:W-:Y:S02]  /*0e30*/  FSEL R31, R19, 1, P0 ;  /* 0x3f800000131f7808 */ /* 0x000fe40000000000 */
[----:B------:R-:W-:Y:S01]  /*0e40*/  MOV R19, 0x7f800000 ;  /* 0x7f80000000137802 */ /* 0x000fe20000000f00 */
[----:B------:R-:W-:Y:S01]  /*0e50*/  @P2 FFMA.FTZ R19, R27, R22, R27 ;  /* 0x000000161b132223 */ /* 0x000fe2000001001b */
[----:B------:R-:W-:Y:S01]  /*0e60*/  FFMA R27, R0, R25, R33 ;  /* 0x00000019001b7223 */ /* 0x000fe20000000021 */
[----:B------:R-:W-:Y:S01]  /*0e70*/  SHF.R.U32.HI R22, RZ, 0x17, R29 ;  /* 0x00000017ff167819 */ /* 0x000fe2000001161d */
[----:B-1----:R-:W-:Y:S01]  /*0e80*/  FMUL R30, R32, R31 ;  /* 0x0000001f201e7220 */ /* 0x002fe20000400000 */
[----:B------:R-:W-:Y:S01]  /*0e90*/  FSETP.GEU.AND P2, PT, -R21, -1, PT ;  /* 0xbf8000001500780b */ /* 0x000fe20003f4e100 */
[C---:B------:R-:W-:Y:S01]  /*0ea0*/  FFMA R32, R0.reuse, R25, -R27 ;  /* 0x0000001900207223 */ /* 0x040fe2000000081b */
[----:B------:R-:W-:Y:S01]  /*0eb0*/  FMUL.FTZ R25, R0, R23 ;  /* 0x0000001700197220 */ /* 0x000fe20000410000 */
[----:B------:R-:W-:Y:S01]  /*0ec0*/  I2FP.F32.U32 R0, R22 ;  /* 0x0000001600007245 */ /* 0x000fe20000201000 */
[----:B------:R-:W-:Y:S01]  /*0ed0*/  FADD R22, -R7, 1 ;  /* 0x3f80000007167421 */ /* 0x000fe20000000100 */
[----:B------:R-:W-:Y:S01]  /*0ee0*/  FADD R32, R33, R32 ;  /* 0x0000002021207221 */ /* 0x000fe20000000000 */
[----:B------:R-:W-:-:S02]  /*0ef0*/  FADD R23, -R30, 1 ;  /* 0x3f8000001e177421 */ /* 0x000fc40000000100 */
[----:B------:R-:W-:Y:S01]  /*0f00*/  FADD R0, R0, -127 ;  /* 0xc2fe000000007421 */ /* 0x000fe20000000000 */
[----:B------:R-:W-:Y:S01]  /*0f10*/  FADD R34, R25, R32 ;  /* 0x0000002019227221 */ /* 0x000fe20000000000 */
[----:B------:R-:W-:Y:S02]  /*0f20*/  FMUL R32, R22, R23 ;  /* 0x0000001716207220 */ /* 0x000fe40000400000 */
[----:B------:R-:W-:Y:S02]  /*0f30*/  @P1 FADD R0, R0, 1 ;  /* 0x3f80000000001421 */ /* 0x000fe40000000000 */
[----:B------:R-:W-:Y:S01]  /*0f40*/  FFMA R23, R7, R30, R32 ;  /* 0x0000001e07177223 */ /* 0x000fe20000000020 */
[C---:B------:R-:W-:Y:S01]  /*0f50*/  FADD R30, R27.reuse, R34 ;  /* 0x000000221b1e7221 */ /* 0x040fe20000000000 */
[C---:B------:R-:W-:Y:S01]  /*0f60*/  FMUL.FTZ R31, R0.reuse, 0.693145751953125 ;  /* 0x3f317200001f7820 */ /* 0x040fe20000410000 */
[----:B------:R-:W-:Y:S02]  /*0f70*/  FMUL.FTZ R0, R0, 1.428606765330187045e-06 ;  /* 0x35bfbe8e00007820 */ /* 0x000fe40000410000 */
[----:B------:R-:W-:Y:S01]  /*0f80*/  FADD R27, R27, -R30 ;  /* 0x8000001e1b1b7221 */ /* 0x000fe20000000000 */
[----:B------:R-:W-:-:S03]  /*0f90*/  FADD R25, R30, R31 ;  /* 0x0000001f1e197221 */ /* 0x000fc60000000000 */
[----:B------:R-:W-:Y:S01]  /*0fa0*/  FADD R27, R34, R27 ;  /* 0x0000001b221b7221 */ /* 0x000fe20000000000 */
[----:B------:R-:W-:-:S04]  /*0fb0*/  FADD R31, R31, -R25 ;  /* 0x800000191f1f7221 */ /* 0x000fc80000000000 */
[----:B------:R-:W-:Y:S01]  /*0fc0*/  FADD R32, R30, R31 ;  /* 0x0000001f1e207221 */ /* 0x000fe20000000000 */
[----:B------:R-:W-:-:S03]  /*0fd0*/  FADD R30, -R23, 1 ;  /* 0x3f800000171e7421 */ /* 0x000fc60000000100 */
[----:B------:R-:W-:Y:S01]  /*0fe0*/  FADD R33, R27, R32 ;  /* 0x000000201b217221 */ /* 0x000fe20000000000 */
[----:B------:R-:W-:Y:S01]  /*0ff0*/  FADD.FTZ R31, |R30|, -RZ ;  /* 0x800000ff1e1f7221 */ /* 0x000fe20000010200 */
[----:B------:R-:W-:Y:S02]  /*1000*/  HFMA2.MMA R32, -RZ, RZ, 2, 0 ;  /* 0x40000000ff207435 */ /* 0x000fe400000001ff */
[----:B------:R-:W-:Y:S02]  /*1010*/  FADD R0, R0, R33 ;  /* 0x0000002100007221 */ /* 0x000fe40000000000 */
[----:B------:R-:W-:Y:S02]  /*1020*/  LOP3.LUT R27, R31, 0x7fffff, RZ, 0xc0, !PT ;  /* 0x007fffff1f1b7812 */ /* 0x000fe400078ec0ff */
[----:B------:R-:W-:Y:S02]  /*1030*/  FADD R33, R25, R0 ;  /* 0x0000000019217221 */ /* 0x000fe40000000000 */
[----:B------:R-:W-:-:S02]  /*1040*/  LOP3.LUT R27, R27, 0x3f800000, RZ, 0xfc, !PT ;  /* 0x3f8000001b1b7812 */ /* 0x000fc400078efcff */
[----:B------:R-:W-:Y:S01]  /*1050*/  FFMA R32, RZ, -R32, 1.5 ;  /* 0x3fc00000ff207423 */ /* 0x000fe20000000820 */
[----:B------:R-:W-:Y:S01]  /*1060*/  FADD R25, R25, -R33 ;  /* 0x8000002119197221 */ /* 0x000fe20000000000 */
[----:B------:R-:W-:Y:S02]  /*1070*/  FSETP.GT.AND P5, PT, R27, 1.4142135381698608398, PT ;  /* 0x3fb504f31b00780b */ /* 0x000fe40003fa4000 */
[----:B------:R-:W-:Y:S01]  /*1080*/  FADD.FTZ R32, |R32|, -RZ ;  /* 0x800000ff20207221 */ /* 0x000fe20000010200 */
[----:B------:R-:W-:-:S04]  /*1090*/  FADD R0, R0, R25 ;  /* 0x0000001900007221 */ /* 0x000fc80000000000 */
[----:B------:R-:W-:-:S04]  /*10a0*/  FSETP.NEU.AND P3, PT, R32, 1, PT ;  /* 0x3f8000002000780b */ /* 0x000fc80003f6d000 */
[----:B------:R-:W-:Y:S01]  /*10b0*/  FSETP.LT.AND P0, PT, -R20, -1, !P3 ;  /* 0xbf8000001400780b */ /* 0x000fe20005f01100 */
[----:B------:R-:W-:Y:S01]  /*10c0*/  FMUL.FTZ R20, R33, 1.5 ;  /* 0x3fc0000021147820 */ /* 0x000fe20000410000 */
[----:B------:R-:W-:Y:S01]  /*10d0*/  @P5 FMUL R27, R27, 0.5 ;  /* 0x3f0000001b1b5820 */ /* 0x000fe20000400000 */
[----:B------:R-:W-:Y:S02]  /*10e0*/  FSETP.LT.AND P1, PT, -R21, -1, !P3 ;  /* 0xbf8000001500780b */ /* 0x000fe40005f21100 */
[----:B------:R-:W-:Y:S01]  /*10f0*/  FFMA.FTZ R21, R33, 1.5, -R20 ;  /* 0x3fc0000021157823 */ /* 0x000fe20000010814 */
[C---:B------:R-:W-:Y:S01]  /*1100*/  FADD R25, R27.reuse, 1 ;  /* 0x3f8000001b197421 */ /* 0x040fe20000000000 */
[----:B------:R-:W-:Y:S02]  /*1110*/  FADD R34, R27, -1 ;  /* 0xbf8000001b227421 */ /* 0x000fe40000000000 */
[----:B------:R-:W-:-:S03]  /*1120*/  FFMA.FTZ R0, R0, 1.5, R21 ;  /* 0x3fc0000000007823 */ /* 0x000fc60000010015 */
[----:B------:R-:W1:Y:S01]  /*1130*/  MUFU.RCP R25, R25 ;  /* 0x0000001900197308 */ /* 0x000e620000001000 */
[----:B------:R-:W-:Y:S01]  /*1140*/  FFMA.FTZ R21, RZ, R33, R0 ;  /* 0x00000021ff157223 */ /* 0x000fe20000010000 */
[----:B------:R-:W-:-:S04]  /*1150*/  FADD R0, R34, R34 ;  /* 0x0000002222007221 */ /* 0x000fc80000000000 */
[CC--:B-1----:R-:W-:Y:S01]  /*1160*/  FMUL R27, R25.reuse, R0.reuse ;  /* 0x00000000191b7220 */ /* 0x0c2fe20000400000 */
[----:B------:R-:W-:-:S03]  /*1170*/  FFMA R33, -R25, R0, R34 ;  /* 0x0000000019217223 */ /* 0x000fc60000000122 */
[----:B------:R-:W-:Y:S01]  /*1180*/  FMUL R32, R27, R27 ;  /* 0x0000001b1b207220 */ /* 0x000fe20000400000 */
[----:B------:R-:W-:-:S03]  /*1190*/  FADD R33, R33, R33 ;  /* 0x0000002121217221 */ /* 0x000fc60000000000 */
[----:B------:R-:W-:Y:S01]  /*11a0*/  FFMA.FTZ R15, R32, R15, 0.01249298732727766037 ;  /* 0x3c4caf63200f7423 */ /* 0x000fe2000001000f */
[----:B------:R-:W-:-:S03]  /*11b0*/  FFMA.FTZ R34, R34, -R27, R33 ;  /* 0x8000001b22227223 */ /* 0x000fc60000010021 */
[----:B------:R-:W-:Y:S01]  /*11c0*/  FFMA.FTZ R15, R32, R15, 0.083333469927310943604 ;  /* 0x3daaaabd200f7423 */ /* 0x000fe2000001000f */
[----:B------:R-:W-:-:S03]  /*11d0*/  FMUL.FTZ R34, R25, R34 ;  /* 0x0000002219227220 */ /* 0x000fc60000410000 */
[----:B------:R-:W-:Y:S01]  /*11e0*/  FMUL.FTZ R36, R32, R15 ;  /* 0x0000000f20247220 */ /* 0x000fe20000410000 */
[----:B------:R-:W-:-:S03]  /*11f0*/  FADD.FTZ R15, R20, R21 ;  /* 0x00000015140f7221 */ /* 0x000fc60000010000 */
[----:B------:R-:W-:Y:S02]  /*1200*/  FMUL.FTZ R36, R27, R36 ;  /* 0x000000241b247220 */ /* 0x000fe40000410000 */
[----:B------:R-:W-:Y:S02]  /*1210*/  ISETP.NE.AND P6, PT, R15, 0x42b17218, PT ;  /* 0x42b172180f00780c */ /* 0x000fe40003fc5270 */
[-C--:B------:R-:W-:Y:S02]  /*1220*/  FFMA R32, R25, R0.reuse, R36 ;  /* 0x0000000019207223 */ /* 0x080fe40000000024 */
[----:B------:R-:W-:Y:S02]  /*1230*/  FSEL R27, R15, 88.72283172607421875, P6 ;  /* 0x42b172170f1b7808 */ /* 0x000fe40003000000 */
[----:B------:R-:W-:-:S03]  /*1240*/  FFMA R25, R25, R0, -R32 ;  /* 0x0000000019197223 */ /* 0x000fc60000000820 */
[----:B------:R-:W-:Y:S01]  /*1250*/  FMUL.FTZ R33, R27, 1.4426950216293334961 ;  /* 0x3fb8aa3b1b217820 */ /* 0x000fe20000410000 */
[----:B------:R-:W-:-:S04]  /*1260*/  FADD R25, R36, R25 ;  /* 0x0000001924197221 */ /* 0x000fc80000000000 */
[----:B------:R-:W-:Y:S01]  /*1270*/  FADD R25, R34, R25 ;  /* 0x0000001922197221 */ /* 0x000fe20000000000 */
[----:B------:R-:W1:Y:S01]  /*1280*/  FRND.TRUNC R33, R33 ;  /* 0x0000002100217307 */ /* 0x000e62000020d000 */
[----:B------:R-:W-:Y:S02]  /*1290*/  SHF.R.U32.HI R34, RZ, 0x17, R31 ;  /* 0x00000017ff227819 */ /* 0x000fe4000001161f */
[C---:B------:R-:W-:Y:S02]  /*12a0*/  FADD R35, R32.reuse, R25 ;  /* 0x0000001920237221 */ /* 0x040fe40000000000 */
[----:B------:R-:W-:Y:S02]  /*12b0*/  I2FP.F32.U32 R34, R34 ;  /* 0x0000002200227245 */ /* 0x000fe40000201000 */
[----:B------:R-:W-:-:S04]  /*12c0*/  FADD R32, R32, -R35 ;  /* 0x8000002320207221 */ /* 0x000fc80000000000 */
[----:B------:R-:W-:Y:S01]  /*12d0*/  FADD R32, R25, R32 ;  /* 0x0000002019207221 */ /* 0x000fe20000000000 */
[----:B-1----:R-:W-:-:S05]  /*12e0*/  FADD.FTZ R0, |R33|, -RZ ;  /* 0x800000ff21007221 */ /* 0x002fca0000010200 */
[----:B------:R-:W-:Y:S02]  /*12f0*/  FSETP.GT.AND P6, PT, R0, 126, PT ;  /* 0x42fc00000000780b */ /* 0x000fe40003fc4000 */
[----:B------:R-:W-:-:S04]  /*1300*/  LOP3.LUT R0, R14, 0x80000000, R33, 0xb8, !PT ;  /* 0x800000000e007812 */ /* 0x000fc800078eb821 */
[----:B------:R-:W-:Y:S01]  /*1310*/  FSEL R0, R0, R33, P6 ;  /* 0x0000002100007208 */ /* 0x000fe20003000000 */
[----:B------:R-:W-:-:S04]  /*1320*/  FADD R33, R34, -127 ;  /* 0xc2fe000022217421 */ /* 0x000fc80000000000 */
[----:B------:R-:W-:Y:S01]  /*1330*/  @P5 FADD R33, R33, 1 ;  /* 0x3f80000021215421 */ /* 0x000fe20000000000 */
[----:B------:R-:W-:Y:S01]  /*1340*/  FFMA.FTZ R27, R0, -0.69314718246459960938, R27 ;  /* 0xbf317218001b7823 */ /* 0x000fe2000001001b */
[----:B------:R-:W-:Y:S02]  /*1350*/  FSETP.NEU.AND P5, PT, R2, RZ, PT ;  /* 0x000000ff0200720b */ /* 0x000fe40003fad000 */
[C---:B------:R-:W-:Y:S01]  /*1360*/  FMUL.FTZ R34, R33.reuse, 0.693145751953125 ;  /* 0x3f31720021227820 */ /* 0x040fe20000410000 */
[----:B------:R-:W-:Y:S01]  /*1370*/  FMUL.FTZ R33, R33, 1.428606765330187045e-06 ;  /* 0x35bfbe8e21217820 */ /* 0x000fe20000410000 */
[----:B------:R-:W-:Y:S02]  /*1380*/  FFMA.FTZ R27, R0, 1.9046542121259335545e-09, R27 ;  /* 0x3102e308001b7823 */ /* 0x000fe4000001001b */
[----:B------:R-:W-:-:S04]  /*1390*/  FADD R25, R35, R34 ;  /* 0x0000002223197221 */ /* 0x000fc80000000000 */
[----:B------:R-:W-:-:S03]  /*13a0*/  FADD R34, R34, -R25 ;  /* 0x8000001922227221 */ /* 0x000fc60000000000 */
[----:B------:R-:W-:Y:S01]  /*13b0*/  @P5 FSEL R17, -R17, R17, P0 ;  /* 0x0000001111115208 */ /* 0x000fe20000000100 */
[----:B------:R-:W-:-:S04]  /*13c0*/  FADD R35, R35, R34 ;  /* 0x0000002223237221 */ /* 0x000fc80000000000 */
[----:B------:R-:W-:-:S04]  /*13d0*/  FADD R32, R32, R35 ;  /* 0x0000002320207221 */ /* 0x000fc80000000000 */
[----:B------:R-:W-:Y:S01]  /*13e0*/  FADD R34, R33, R32 ;  /* 0x0000002021227221 */ /* 0x000fe20000000000 */
[----:B------:R-:W-:-:S03]  /*13f0*/  FMUL R33, R27, 1.4426950216293334961 ;  /* 0x3fb8aa3b1b217820 */ /* 0x000fc60000400000 */
[C---:B------:R-:W-:Y:S01]  /*1400*/  FADD R32, R25.reuse, R34 ;  /* 0x0000002219207221 */ /* 0x040fe20000000000 */
[----:B------:R-:W1:Y:S03]  /*1410*/  MUFU.EX2 R27, R33 ;  /* 0x00000021001b7308 */ /* 0x000e660000000800 */
[----:B------:R-:W-:-:S04]  /*1420*/  FADD R25, R25, -R32 ;  /* 0x8000002019197221 */ /* 0x000fc80000000000 */
[----:B------:R-:W-:Y:S01]  /*1430*/  FADD R35, R34, R25 ;  /* 0x0000001922237221 */ /* 0x000fe20000000000 */
[----:B------:R-:W-:Y:S01]  /*1440*/  FMUL.FTZ R25, R32, 1.5 ;  /* 0x3fc0000020197820 */ /* 0x000fe20000410000 */
[----:B------:R-:W-:-:S03]  /*1450*/  FADD R34, R0, 12583039 ;  /* 0x4b40007f00227421 */ /* 0x000fc60000000000 */
[----:B------:R-:W-:Y:S02]  /*1460*/  FFMA.FTZ R0, R32, 1.5, -R25 ;  /* 0x3fc0000020007823 */ /* 0x000fe40000010819 */
[----:B------:R-:W-:Y:S02]  /*1470*/  SHF.L.U32 R34, R34, 0x17, RZ ;  /* 0x0000001722227819 */ /* 0x000fe400000006ff */
[----:B------:R-:W-:-:S03]  /*1480*/  FFMA.FTZ R0, R35, 1.5, R0 ;  /* 0x3fc0000023007823 */ /* 0x000fc60000010000 */
[----:B-1----:R-:W-:Y:S01]  /*1490*/  FMUL R27, R34, R27 ;  /* 0x0000001b221b7220 */ /* 0x002fe20000400000 */
[----:B------:R-:W-:Y:S01]  /*14a0*/  FFMA.FTZ R32, RZ, R32, R0 ;  /* 0x00000020ff207223 */ /* 0x000fe20000010000 */
[----:B------:R-:W-:-:S03]  /*14b0*/  @!P5 FADD R0, R2, R2 ;  /* 0x000000020200d221 */ /* 0x000fc60000000000 */
[----:B------:R-:W-:Y:S02]  /*14c0*/  FADD.FTZ R34, R25, R32 ;  /* 0x0000002019227221 */ /* 0x000fe40000010000 */
[----:B------:R-:W-:Y:S02]  /*14d0*/  @!P5 FSEL R0, R0, RZ, !P3 ;  /* 0x000000ff0000d208 */ /* 0x000fe40005800000 */
[----:B------:R-:W-:Y:S02]  /*14e0*/  @P5 FSEL R0, R17, +QNAN , P4 ;  /* 0x7fffffff11005808 */ /* 0x000fe40002000000 */
[C---:B------:R-:W-:Y:S02]  /*14f0*/  ISETP.NE.AND P6, PT, R34.reuse, 0x42b17218, PT ;  /* 0x42b172182200780c */ /* 0x040fe40003fc5270 */
[----:B------:R-:W-:Y:S02]  /*1500*/  FSETP.NEU.AND P5, PT, R27, +INF , PT ;  /* 0x7f8000001b00780b */ /* 0x000fe40003fad000 */
[----:B------:R-:W-:-:S02]  /*1510*/  FSEL R17, R34, 88.72283172607421875, P6 ;  /* 0x42b1721722117808 */ /* 0x000fc40003000000 */
[----:B------:R-:W-:-:S03]  /*1520*/  FSETP.NEU.AND P6, PT, R12, RZ, PT ;  /* 0x000000ff0c00720b */ /* 0x000fc60003fcd000 */
[----:B------:R-:W-:-:S06]  /*1530*/  FMUL.FTZ R33, R17, 1.4426950216293334961 ;  /* 0x3fb8aa3b11217820 */ /* 0x000fcc0000410000 */
[----:B------:R-:W1:Y:S01]  /*1540*/  FRND.TRUNC R33, R33 ;  /* 0x0000002100217307 */ /* 0x000e62000020d000 */
[----:B------:R-:W-:-:S03]  /*1550*/  @P5 FADD.FTZ R20, R20, -R15 ;  /* 0x8000000f14145221 */ /* 0x000fc60000010000 */
[----:B------:R-:W-:Y:S01]  /*1560*/  @P6 FSEL R19, -R19, R19, P1 ;  /* 0x0000001313136208 */ /* 0x000fe20000800100 */
[----:B------:R-:W-:Y:S01]  /*1570*/  @P5 FADD.FTZ R20, R21, R20 ;  /* 0x0000001415145221 */ /* 0x000fe20000010000 */
[----:B-1----:R-:W-:Y:S01]  /*1580*/  FADD.FTZ R35, |R33|, -RZ ;  /* 0x800000ff21237221 */ /* 0x002fe20000010200 */
[----:B------:R-:W-:-:S04]  /*1590*/  LOP3.LUT R14, R14, 0x80000000, R33, 0xb8, !PT ;  /* 0x800000000e0e7812 */ /* 0x000fc800078eb821 */
[----:B------:R-:W-:-:S04]  /*15a0*/  FSETP.GT.AND P4, PT, R35, 126, PT ;  /* 0x42fc00002300780b */ /* 0x000fc80003f84000 */
[----:B------:R-:W-:Y:S02]  /*15b0*/  FSEL R14, R14, R33, P4 ;  /* 0x000000210e0e7208 */ /* 0x000fe40002000000 */
[----:B------:R-:W-:-:S03]  /*15c0*/  ISETP.NE.OR P4, PT, R15, 0x42b17218, !P5 ;  /* 0x42b172180f00780c */ /* 0x000fc60006f85670 */
[----:B------:R-:W-:-:S04]  /*15d0*/  FFMA.FTZ R17, R14, -0.69314718246459960938, R17 ;  /* 0xbf3172180e117823 */ /* 0x000fc80000010011 */
[C---:B------:R-:W-:Y:S01]  /*15e0*/  FFMA.FTZ R17, R14.reuse, 1.9046542121259335545e-09, R17 ;  /* 0x3102e3080e117823 */ /* 0x040fe20000010011 */
[----:B------:R-:W-:-:S03]  /*15f0*/  FADD R14, R14, 12583039 ;  /* 0x4b40007f0e0e7421 */ /* 0x000fc60000000000 */
[----:B------:R-:W-:Y:S02]  /*1600*/  FMUL R35, R17, 1.4426950216293334961 ;  /* 0x3fb8aa3b11237820 */ /* 0x000fe40000400000 */
[----:B------:R-:W-:Y:S01]  /*1610*/  SHF.L.U32 R14, R14, 0x17, RZ ;  /* 0x000000170e0e7819 */ /* 0x000fe200000006ff */
[----:B------:R-:W-:Y:S01]  /*1620*/  @!P4 FADD R20, R20, 7.62939453125e-06 ;  /* 0x370000001414c421 */ /* 0x000fe20000000000 */
[----:B------:R-:W1:Y:S01]  /*1630*/  MUFU.EX2 R17, R35 ;  /* 0x0000002300117308 */ /* 0x000e620000000800 */
[----:B------:R-:W-:-:S13]  /*1640*/  FSETP.NEU.AND P4, PT, R28, RZ, PT ;  /* 0x000000ff1c00720b */ /* 0x000fda0003f8d000 */
[----:B------:R-:W-:Y:S01]  /*1650*/  @!P4 FADD R15, R28, R28 ;  /* 0x0000001c1c0fc221 */ /* 0x000fe20000000000 */
[----:B-1----:R-:W-:Y:S01]  /*1660*/  FMUL R17, R14, R17 ;  /* 0x000000110e117220 */ /* 0x002fe20000400000 */
[----:B------:R-:W-:-:S03]  /*1670*/  @!P6 FADD R14, R12, R12 ;  /* 0x0000000c0c0ee221 */ /* 0x000fc60000000000 */
[----:B------:R-:W-:Y:S02]  /*1680*/  @!P4 FSEL R15, R15, RZ, !P3 ;  /* 0x000000ff0f0fc208 */ /* 0x000fe40005800000 */
[----:B------:R-:W-:Y:S02]  /*1690*/  @!P6 FSEL R14, R14, RZ, !P3 ;  /* 0x000000ff0e0ee208 */ /* 0x000fe40005800000 */
[----:B------:R-:W-:Y:S02]  /*16a0*/  @P6 FSEL R14, R19, +QNAN , P2 ;  /* 0x7fffffff130e6808 */ /* 0x000fe40001000000 */
[----:B------:R-:W-:Y:S02]  /*16b0*/  FSETP.NEU.AND P2, PT, R17, +INF , PT ;  /* 0x7f8000001100780b */ /* 0x000fe40003f4d000 */
[----:B------:R-:W-:Y:S01]  /*16c0*/  MOV R19, 0x7f800000 ;  /* 0x7f80000000137802 */ /* 0x000fe20000000f00 */
[----:B------:R-:W-:Y:S01]  /*16d0*/  @P5 FFMA.FTZ R19, R27, R20, R27 ;  /* 0x000000141b135223 */ /* 0x000fe2000001001b */
[----:B------:R-:W-:-:S02]  /*16e0*/  ISETP.NE.OR P6, PT, R34, 0x42b17218, !P2 ;  /* 0x42b172182200780c */ /* 0x000fc400057c5670 */
[----:B------:R-:W-:Y:S02]  /*16f0*/  FSETP.NEU.AND P5, PT, R30, RZ, PT ;  /* 0x000000ff1e00720b */ /* 0x000fe40003fad000 */
[----:B------:R-:W-:-:S05]  /*1700*/  MOV R20, 0x7f800000 ;  /* 0x7f80000000147802 */ /* 0x000fca0000000f00 */
[----:B------:R-:W-:-:S04]  /*1710*/  @P2 FADD.FTZ R25, R25, -R34 ;  /* 0x8000002219192221 */ /* 0x000fc80000010000 */
[----:B------:R-:W-:-:S04]  /*1720*/  @P2 FADD.FTZ R32, R32, R25 ;  /* 0x0000001920202221 */ /* 0x000fc80000010000 */
[----:B------:R-:W-:Y:S01]  /*1730*/  @!P6 FADD R32, R32, 7.62939453125e-06 ;  /* 0x370000002020e421 */ /* 0x000fe20000000000 */
[----:B------:R-:W-:-:S03]  /*1740*/  FSETP.LT.AND P6, PT, -R18, -1, !P3 ;  /* 0xbf8000001200780b */ /* 0x000fc60005fc1100 */
[----:B------:R-:W-:Y:S01]  /*1750*/  @P2 FFMA.FTZ R20, R17, R32, R17 ;  /* 0x0000002011142223 */ /* 0x000fe20000010011 */
[----:B------:R-:W-:Y:S01]  /*1760*/  FSETP.GEU.AND P2, PT, -R18, -1, PT ;  /* 0xbf8000001200780b */ /* 0x000fe20003f4e100 */
[----:B------:R-:W-:Y:S01]  /*1770*/  @!P5 FADD R17, R30, R30 ;  /* 0x0000001e1e11d221 */ /* 0x000fe20000000000 */
[----:B------:R-:W-:Y:S01]  /*1780*/  @P4 FSEL R19, -R19, R19, P6 ;  /* 0x0000001313134208 */ /* 0x000fe20003000100 */
[----:B------:R-:W-:-:S03]  /*1790*/  FADD R18, R26, 1.5 ;  /* 0x3fc000001a127421 */ /* 0x000fc60000000000 */
[----:B------:R-:W-:Y:S01]  /*17a0*/  @P4 FSEL R15, R19, +QNAN , P2 ;  /* 0x7fffffff130f4808 */ /* 0x000fe20001000000 */
[----:B------:R-:W-:Y:S01]  /*17b0*/  FADD R19, R13, 1.5 ;  /* 0x3fc000000d137421 */ /* 0x000fe20000000000 */
[----:B------:R-:W-:Y:S02]  /*17c0*/  FSETP.LT.AND P2, PT, -R23, -1, !P3 ;  /* 0xbf8000001700780b */ /* 0x000fe40005f41100 */
[----:B------:R-:W-:Y:S02]  /*17d0*/  @!P5 FSEL R17, R17, RZ, !P3 ;  /* 0x000000ff1111d208 */ /* 0x000fe40005800000 */
[----:B------:R-:W-:Y:S01]  /*17e0*/  ISETP.GE.AND P3, PT, R18, 0x7f800000, PT ;  /* 0x7f8000001200780c */ /* 0x000fe20003f66270 */
[----:B------:R-:W-:Y:S01]  /*17f0*/  FADD R18, R29, 1.5 ;  /* 0x3fc000001d127421 */ /* 0x000fe20000000000 */
[----:B------:R-:W-:Y:S02]  /*1800*/  FSETP.GEU.AND P4, PT, -R23, -1, PT ;  /* 0xbf8000001700780b */ /* 0x000fe40003f8e100 */
[----:B------:R-:W-:-:S04]  /*1810*/  @P5 FSEL R20, -R20, R20, P2 ;  /* 0x0000001414145208 */ /* 0x000fc80001000100 */
[----:B------:R-:W-:Y:S02]  /*1820*/  @P5 FSEL R17, R20, +QNAN , P4 ;  /* 0x7fffffff14115808 */ /* 0x000fe40002000000 */
[----:B------:R-:W-:Y:S02]  /*1830*/  ISETP.GE.AND P5, PT, R19, 0x7f800000, PT ;  /* 0x7f8000001300780c */ /* 0x000fe40003fa6270 */
[----:B------:R-:W-:Y:S02]  /*1840*/  FSETP.NEU.AND P4, PT, R2, 1, PT ;  /* 0x3f8000000200780b */ /* 0x000fe40003f8d000 */
[----:B------:R-:W-:Y:S01]  /*1850*/  MOV R19, 0x7f800000 ;  /* 0x7f80000000137802 */ /* 0x000fe20000000f00 */
[----:B------:R-:W-:Y:S10]  /*1860*/  @!P3 BRA `(.L_x_1) ;  /* 0x000000000014b947 */ /* 0x000ff40003800000 */
[----:B------:R-:W-:-:S13]  /*1870*/  FSETP.NAN.FTZ.AND P3, PT, |R2|, |R2|, PT ;  /* 0x400000020200720b */ /* 0x000fda0003f78200 */
[----:B------:R-:W-:Y:S01]  /*1880*/  @P3 FADD R0, R2, 1.5 ;  /* 0x3fc0000002003421 */ /* 0x000fe20000000000 */
[----:B------:R-:W-:Y:S06]  /*1890*/  @P3 BRA `(.L_x_1) ;  /* 0x0000000000083947 */ /* 0x000fec0003800000 */
[----:B------:R-:W-:-:S13]  /*18a0*/  FSETP.NEU.AND P3, PT, R26, +INF , PT ;  /* 0x7f8000001a00780b */ /* 0x000fda0003f6d000 */
[----:B------:R-:W-:-:S07]  /*18b0*/  @!P3 FSEL R0, -R19, +INF , P0 ;  /* 0x7f8000001300b808 */ /* 0x000fce0000000100 */
.L_x_1:
[----:B------:R-:W-:Y:S05]  /*18c0*/  BSYNC B0 ;  /* 0x0000000000007941 */ /* 0x000fea0003800000 */
.L_x_0:
[----:B------:R-:W-:Y:S01]  /*18d0*/  BSSY B0, `(.L_x_2) ;  /* 0x000000a000007945 */ /* 0x000fe20003800000 */
[----:B------:R-:W-:Y:S01]  /*18e0*/  ISETP.GE.AND P3, PT, R18, 0x7f800000, PT ;  /* 0x7f8000001200780c */ /* 0x000fe20003f66270 */
[----:B------:R-:W-:Y:S01]  /*18f0*/  FADD R2, R31, 1.5 ;  /* 0x3fc000001f027421 */ /* 0x000fe20000000000 */
[----:B------:R-:W-:Y:S01]  /*1900*/  FSETP.NEU.AND P0, PT, R12, 1, PT ;  /* 0x3f8000000c00780b */ /* 0x000fe20003f0d000 */
[----:B------:R-:W-:-:S12]  /*1910*/  @!P5 BRA `(.L_x_3) ;  /* 0x000000000014d947 */ /* 0x000fd80003800000 */
[----:B------:R-:W-:-:S13]  /*1920*/  FSETP.NAN.FTZ.AND P5, PT, |R12|, |R12|, PT ;  /* 0x4000000c0c00720b */ /* 0x000fda0003fb8200 */
[----:B------:R-:W-:Y:S01]  /*1930*/  @P5 FADD R14, R12, 1.5 ;  /* 0x3fc000000c0e5421 */ /* 0x000fe20000000000 */
[----:B------:R-:W-:Y:S06]  /*1940*/  @P5 BRA `(.L_x_3) ;  /* 0x0000000000085947 */ /* 0x000fec0003800000 */
[----:B------:R-:W-:-:S13]  /*1950*/  FSETP.NEU.AND P5, PT, R13, +INF , PT ;  /* 0x7f8000000d00780b */ /* 0x000fda0003fad000 */
[----:B------:R-:W-:-:S07]  /*1960*/  @!P5 FSEL R14, -R19, +INF , P1 ;  /* 0x7f800000130ed808 */ /* 0x000fce0000800100 */
.L_x_3:
[----:B------:R-:W-:Y:S05]  /*1970*/  BSYNC B0 ;  /* 0x0000000000007941 */ /* 0x000fea0003800000 */
.L_x_2:
[----:B------:R-:W-:Y:S01]  /*1980*/  FADD R12, -R4, 1 ;  /* 0x3f800000040c7421 */ /* 0x000fe20000000100 */
[----:B------:R-:W-:Y:S01]  /*1990*/  ISETP.GE.AND P1, PT, R2, 0x7f800000, PT ;  /* 0x7f8000000200780c */ /* 0x000fe20003f26270 */
[----:B------:R-:W-:Y:S01]  /*19a0*/  FMUL R2, R3, 0.75 ;  /* 0x3f40000003027820 */ /* 0x000fe20000400000 */
[----:B------:R-:W-:Y:S01]  /*19b0*/  BSSY B0, `(.L_x_4) ;  /* 0x000000f000007945 */ /* 0x000fe20003800000 */
[----:B------:R-:W-:Y:S01]  /*19c0*/  FMUL R3, R12, 0.75 ;  /* 0x3f4000000c037820 */ /* 0x000fe20000400000 */
[----:B------:R-:W-:Y:S01]  /*19d0*/  FADD R9, R9, -R5 ;  /* 0x8000000509097221 */ /* 0x000fe20000000000 */
[----:B------:R-:W-:Y:S01]  /*19e0*/  FADD R10, R10, -R6 ;  /* 0x800000060a0a7221 */ /* 0x000fe20000000000 */
[----:B------:R-:W-:Y:S01]  /*19f0*/  FADD R11, R11, -R7 ;  /* 0x800000070b0b7221 */ /* 0x000fe20000000000 */
[----:B------:R-:W-:Y:S01]  /*1a00*/  FFMA R13, R4, 0.25, R3 ;  /* 0x3e800000040d7823 */ /* 0x000fe20000000003 */
[----:B------:R-:W-:Y:S01]  /*1a10*/  FADD R8, R8, -R4 ;  /* 0x8000000408087221 */ /* 0x000fe20000000000 */
[----:B------:R-:W-:Y:S01]  /*1a20*/  FFMA R5, R5, 0.25, R2 ;  /* 0x3e80000005057823 */ /* 0x000fe20000000002 */
[----:B------:R-:W-:Y:S01]  /*1a30*/  FMUL R3, R16, 0.75 ;  /* 0x3f40000010037820 */ /* 0x000fe20000400000 */
[----:B------:R-:W-:Y:S06]  /*1a40*/  @!P3 BRA `(.L_x_5) ;  /* 0x000000000014b947 */ /* 0x000fec0003800000 */
[----:B------:R-:W-:-:S13]  /*1a50*/  FSETP.NAN.FTZ.AND P3, PT, |R28|, |R28|, PT ;  /* 0x4000001c1c00720b */ /* 0x000fda0003f78200 */
[----:B------:R-:W-:Y:S01]  /*1a60*/  @P3 FADD R15, R28, 1.5 ;  /* 0x3fc000001c0f3421 */ /* 0x000fe20000000000 */
[----:B------:R-:W-:Y:S06]  /*1a70*/  @P3 BRA `(.L_x_5) ;  /* 0x0000000000083947 */ /* 0x000fec0003800000 */
[----:B------:R-:W-:-:S13]  /*1a80*/  FSETP.NEU.AND P3, PT, R29, +INF , PT ;  /* 0x7f8000001d00780b */ /* 0x000fda0003f6d000 */
[----:B------:R-:W-:-:S07]  /*1a90*/  @!P3 FSEL R15, -R19, +INF , P6 ;  /* 0x7f800000130fb808 */ /* 0x000fce0003000100 */
.L_x_5:
[----:B------:R-:W-:Y:S05]  /*1aa0*/  BSYNC B0 ;  /* 0x0000000000007941 */ /* 0x000fea0003800000 */
.L_x_4:
[----:B------:R-:W-:Y:S04]  /*1ab0*/  BSSY B0, `(.L_x_6) ;  /* 0x0000007000007945 */ /* 0x000fe80003800000 */
[----:B------:R-:W-:Y:S05]  /*1ac0*/  @!P1 BRA `(.L_x_7) ;  /* 0x0000000000149947 */ /* 0x000fea0003800000 */
[----:B------:R-:W-:-:S13]  /*1ad0*/  FSETP.NAN.FTZ.AND P1, PT, |R30|, |R30|, PT ;  /* 0x4000001e1e00720b */ /* 0x000fda0003f38200 */
[----:B------:R-:W-:Y:S01]  /*1ae0*/  @P1 FADD R17, R30, 1.5 ;  /* 0x3fc000001e111421 */ /* 0x000fe20000000000 */
[----:B------:R-:W-:Y:S06]  /*1af0*/  @P1 BRA `(.L_x_7) ;  /* 0x0000000000081947 */ /* 0x000fec0003800000 */
[----:B------:R-:W-:-:S13]  /*1b00*/  FSETP.NEU.AND P1, PT, R31, +INF , PT ;  /* 0x7f8000001f00780b */ /* 0x000fda0003f2d000 */
[----:B------:R-:W-:-:S07]  /*1b10*/  @!P1 FSEL R17, -R19, +INF , P2 ;  /* 0x7f80000013119808 */ /* 0x000fce0001000100 */
.L_x_7:
[----:B------:R-:W-:Y:S05]  /*1b20*/  BSYNC B0 ;  /* 0x0000000000007941 */ /* 0x000fea0003800000 */
.L_x_6:
[----:B------:R-:W-:Y:S01]  /*1b30*/  FSEL R14, R14, 1, P0 ;  /* 0x3f8000000e0e7808 */ /* 0x000fe20000000000 */
[----:B------:R-:W-:Y:S01]  /*1b40*/  FMUL R9, R9, R9 ;  /* 0x0000000909097220 */ /* 0x000fe20000400000 */
[----:B------:R-:W-:Y:S01]  /*1b50*/  FSEL R0, R0, 1, P4 ;  /* 0x3f80000000007808 */ /* 0x000fe20002000000 */
[----:B------:R-:W-:Y:S01]  /*1b60*/  FFMA R3, R6, 0.25, R3 ;  /* 0x3e80000006037823 */ /* 0x000fe20000000003 */
[----:B------:R-:W-:Y:S01]  /*1b70*/  FSETP.NEU.AND P1, PT, R28, 1, PT ;  /* 0x3f8000001c00780b */ /* 0x000fe20003f2d000 */
[----:B------:R-:W-:Y:S01]  /*1b80*/  FMUL R14, R14, R5 ;  /* 0x000000050e0e7220 */ /* 0x000fe20000400000 */
[----:B------:R-:W-:Y:S01]  /*1b90*/  FSETP.NEU.AND P0, PT, R30, 1, PT ;  /* 0x3f8000001e00780b */ /* 0x000fe20003f0d000 */
[----:B------:R-:W-:Y:S01]  /*1ba0*/  FMUL R13, R0, R13 ;  /* 0x0000000d000d7220 */ /* 0x000fe20000400000 */
[----:B------:R-:W-:Y:S01]  /*1bb0*/  FSEL R0, R15, 1, P1 ;  /* 0x3f8000000f007808 */ /* 0x000fe20000800000 */
[----:B------:R-:W-:Y:S01]  /*1bc0*/  FMUL R22, R22, 0.75 ;  /* 0x3f40000016167820 */ /* 0x000fe20000400000 */
[----:B------:R-:W-:Y:S01]  /*1bd0*/  FMUL R9, R9, R14 ;  /* 0x0000000e09097220 */ /* 0x000fe20000400000 */
[----:B------:R-:W-:Y:S01]  /*1be0*/  FMUL R8, R8, R8 ;  /* 0x0000000808087220 */ /* 0x000fe20000400000 */
[----:B------:R-:W-:Y:S01]  /*1bf0*/  FSEL R17, R17, 1, P0 ;  /* 0x3f80000011117808 */ /* 0x000fe20000000000 */
[----:B------:R-:W-:Y:S01]  /*1c00*/  FFMA R22, R7, 0.25, R22 ;  /* 0x3e80000007167823 */ /* 0x000fe20000000016 */
[----:B------:R-:W-:Y:S01]  /*1c10*/  FMUL R3, R3, R0 ;  /* 0x0000000003037220 */ /* 0x000fe20000400000 */
[----:B------:R-:W-:Y:S01]  /*1c20*/  FFMA R9, R8, R13, R9 ;  /* 0x0000000d08097223 */ /* 0x000fe20000000009 */
[----:B------:R-:W-:Y:S01]  /*1c30*/  FMUL R10, R10, R10 ;  /* 0x0000000a0a0a7220 */ /* 0x000fe20000400000 */
[----:B------:R-:W-:Y:S01]  /*1c40*/  FMUL R22, R22, R17 ;  /* 0x0000001116167220 */ /* 0x000fe20000400000 */
[----:B------:R-:W-:Y:S01]  /*1c50*/  FMUL R11, R11, R11 ;  /* 0x0000000b0b0b7220 */ /* 0x000fe20000400000 */
[----:B------:R-:W1:Y:S01]  /*1c60*/  S2UR UR5, SR_CgaCtaId ;  /* 0x00000000000579c3 */ /* 0x000e620000008800 */
[----:B------:R-:W-:Y:S01]  /*1c70*/  FFMA R10, R10, R3, R9 ;  /* 0x000000030a0a7223 */ /* 0x000fe20000000009 */
[C---:B------:R-:W-:Y:S01]  /*1c80*/  LOP3.LUT P0, RZ, R24.reuse, 0x1f, RZ, 0xc0, !PT ;  /* 0x0000001f18ff7812 */ /* 0x040fe2000780c0ff */
[----:B------:R-:W-:Y:S01]  /*1c90*/  UMOV UR4, 0x400 ;  /* 0x0000040000047882 */ /* 0x000fe20000000000 */
[C---:B------:R-:W-:Y:S01]  /*1ca0*/  ISETP.GE.AND P1, PT, R24.reuse, 0x2, PT ;  /* 0x000000021800780c */ /* 0x040fe20003f26270 */
[----:B------:R-:W-:Y:S01]  /*1cb0*/  FFMA R10, R11, R22, R10 ;  /* 0x000000160b0a7223 */ /* 0x000fe2000000000a */
[----:B------:R-:W-:-:S04]  /*1cc0*/  SHF.L.U32 R8, R24, 0x2, RZ ;  /* 0x0000000218087819 */ /* 0x000fc800000006ff */
[----:B------:R-:W2:Y:S01]  /*1cd0*/  SHFL.BFLY PT, R3, R10, 0x10, 0x1f ;  /* 0x0e001f000a037f89 */ /* 0x000ea200000e0000 */
[----:B-1----:R-:W-:Y:S01]  /*1ce0*/  UPRMT UR4, UR5, 0x654, UR4 ;  /* 0x0000065405047896 */ /* 0x002fe20008000004 */
[----:B--2---:R-:W-:-:S05]  /*1cf0*/  FADD R3, R10, R3 ;  /* 0x000000030a037221 */ /* 0x004fca0000000000 */
[----:B------:R-:W1:Y:S02]  /*1d00*/  SHFL.BFLY PT, R0, R3, 0x8, 0x1f ;  /* 0x0d001f0003007f89 */ /* 0x000e6400000e0000 */
[----:B-1----:R-:W-:Y:S01]  /*1d10*/  FADD R0, R3, R0 ;  /* 0x0000000003007221 */ /* 0x002fe20000000000 */
[----:B------:R-:W-:-:S04]  /*1d20*/  SHF.R.U32.HI R3, RZ, 0x3, R24 ;  /* 0x00000003ff037819 */ /* 0x000fc80000011618 */
[----:B------:R-:W1:Y:S01]  /*1d30*/  SHFL.BFLY PT, R5, R0, 0x4, 0x1f ;  /* 0x0c801f0000057f89 */ /* 0x000e6200000e0000 */
[----:B------:R-:W-:Y:S01]  /*1d40*/  LOP3.LUT R3, R3, 0x4, RZ, 0xc0, !PT ;  /* 0x0000000403037812 */ /* 0x000fe200078ec0ff */
[----:B-1----:R-:W-:Y:S01]  /*1d50*/  FADD R5, R0, R5 ;  /* 0x0000000500057221 */ /* 0x002fe20000000000 */
[----:B------:R-:W-:-:S04]  /*1d60*/  LOP3.LUT R0, R24, 0x1, RZ, 0xc0, !PT ;  /* 0x0000000118007812 */ /* 0x000fc800078ec0ff */
[----:B------:R-:W1:Y:S02]  /*1d70*/  SHFL.BFLY PT, R2, R5, 0x2, 0x1f ;  /* 0x0c401f0005027f89 */ /* 0x000e6400000e0000 */
[----:B-1----:R-:W-:-:S05]  /*1d80*/  FADD R2, R5, R2 ;  /* 0x0000000205027221 */ /* 0x002fca0000000000 */
[----:B------:R-:W1:Y:S02]  /*1d90*/  SHFL.BFLY PT, R7, R2, 0x1, 0x1f ;  /* 0x0c201f0002077f89 */ /* 0x000e6400000e0000 */
[----:B-1----:R-:W-:-:S05]  /*1da0*/  FADD R6, R2, R7 ;  /* 0x0000000702067221 */ /* 0x002fca0000000000 */
[----:B------:R-:W-:Y:S01]  /*1db0*/  @!P0 STS [R3+UR4], R6 ;  /* 0x0000000603008988 */ /* 0x000fe20008000804 */
[----:B------:R-:W-:Y:S01]  /*1dc0*/  BAR.SYNC.DEFER_BLOCKING 0x0 ;  /* 0x0000000000007b1d */ /* 0x000fe20000010000 */
[----:B------:R-:W-:-:S04]  /*1dd0*/  ISETP.NE.U32.AND P0, PT, R0, 0x1, PT ;  /* 0x000000010000780c */ /* 0x000fc80003f05070 */
[----:B------:R-:W-:Y:S01]  /*1de0*/  ISETP.LT.AND P0, PT, R24, 0x2, P0 ;  /* 0x000000021800780c */ /* 0x000fe20000701270 */
[----:B------:R-:W1:Y:S04]  /*1df0*/  @!P1 LDS R4, [R8+UR4] ;  /* 0x0000000408049984 */ /* 0x000e680008000800 */
[----:B-1----:R-:W1:Y:S02]  /*1e00*/  SHFL.BFLY PT, R5, R4, 0x1, 0x1f ;  /* 0x0c201f0004057f89 */ /* 0x002e6400000e0000 */
[----:B-1----:R-:W-:-:S06]  /*1e10*/  FADD R5, R4, R5 ;  /* 0x0000000504057221 */ /* 0x002fcc0000000000 */
[----:B------:R1:W-:Y:S01]  /*1e20*/  @P0 STS [R8+UR4], R5 ;  /* 0x0000000508000988 */ /* 0x0003e20008000804 */
[----:B------:R-:W-:Y:S01]  /*1e30*/  BAR.SYNC.DEFER_BLOCKING 0x0 ;  /* 0x0000000000007b1d */ /* 0x000fe20000010000 */
[----:B------:R-:W-:-:S05]  /*1e40*/  LOP3.LUT P0, RZ, R24, 0x3f, RZ, 0xc0, !PT ;  /* 0x0000003f18ff7812 */ /* 0x000fca000780c0ff */
[----:B------:R-:W2:Y:S02]  /*1e50*/  LDS R0, [UR4] ;  /* 0x00000004ff007984 */ /* 0x000ea40008000800 */
[----:B------:R-:W-:Y:S06]  /*1e60*/  BAR.SYNC.DEFER_BLOCKING 0x0 ;  /* 0x0000000000007b1d */ /* 0x000fec0000010000 */
[----:B-1----:R-:W-:Y:S05]  /*1e70*/  @P0 EXIT ;  /* 0x000000000000094d */ /* 0x002fea0003800000 */
[----:B------:R-:W0:Y:S01]  /*1e80*/  LDC.64 R2, c[0x0][0x210] ;  /* 0x00008400ff027b82 */ /* 0x000e220000000a00 */
[----:B--2---:R-:W-:-:S04]  /*1e90*/  FADD R0, RZ, R0 ;  /* 0x00000000ff007221 */ /* 0x004fc80000000000 */
[----:B------:R-:W-:-:S05]  /*1ea0*/  FMUL R5, R0, 0.00390625 ;  /* 0x3b80000000057820 */ /* 0x000fca0000400000 */
[----:B0-----:R-:W-:Y:S01]  /*1eb0*/  STG.E desc[UR6][R2.64], R5 ;  /* 0x0000000502007986 */ /* 0x001fe2000c101906 */
[----:B------:R-:W-:Y:S05]  /*1ec0*/  EXIT ;  /* 0x000000000000794d */ /* 0x000fea0003800000 */
.L_x_8:
[----:B------:R-:W-:-:S00]  /*1ed0*/  BRA `(.L_x_8) ;  /* 0xfffffffc00fc7947 */ /* 0x000fc0000383ffff */
[----:B------:R-:W-:-:S00]  /*1ee0*/  NOP ;  /* 0x0000000000007918 */ /* 0x000fc00000000000 */
        /* <DEDUP_REMOVED lines=9> */
.L_x_9:


//--------------------- .nv.global.init           --------------------------
	.section	.nv.global.init,"aw",@progbits
.nv.global.init:
	.type		_$_str,@object
	.size		_$_str,(.L_0 - _$_str)
_$_str:
        /*0000*/ 	.byte	0x5f, 0x5f, 0x43, 0x55, 0x44, 0x41, 0x5f, 0x46, 0x54, 0x5a, 0x00
.L_0:


//--------------------- .nv.shared.triton_per_fused_add_mean_mse_loss_mul_pow_rsub_sigmoid_0 --------------------------
	.section	.nv.shared.triton_per_fused_add_mean_mse_loss_mul_pow_rsub_sigmoid_0,"aw",@nobits
	.sectionflags	@""
	.align	16
	.zero		1024


//--------------------- .nv.constant0.triton_per_fused_add_mean_mse_loss_mul_pow_rsub_sigmoid_0 --------------------------
	.section	.nv.constant0.triton_per_fused_add_mean_mse_loss_mul_pow_rsub_sigmoid_0,"a",@progbits
	.sectionflags	@""
	.align	4
.nv.constant0.triton_per_fused_add_mean_mse_loss_mul_pow_rsub_sigmoid_0:
	.zero		556
